//
// Generated by NVIDIA NVVM Compiler
//
// Compiler Build ID: CL-36424714
// Cuda compilation tools, release 13.0, V13.0.88
// Based on NVVM 20.0.0
//

.version 9.0
.target sm_100
.address_size 64

	// .globl	_Z9zero_grad2NN
.global .align 4 .b8 precalc_xorwow_matrix[102400];
.global .align 4 .b8 precalc_xorwow_offset_matrix[102400];
.global .align 4 .b8 mrg32k3aM1[2304];
.global .align 4 .b8 mrg32k3aM2[2304];
.global .align 4 .b8 mrg32k3aM1SubSeq[2016];
.global .align 4 .b8 mrg32k3aM2SubSeq[2016];
.global .align 4 .b8 mrg32k3aM1Seq[2304];
.global .align 4 .b8 mrg32k3aM2Seq[2304];
.const .align 8 .b8 __cr_lgamma_table[72];
// _ZZ10call_layer2NNiPfE8partials has been demoted

.visible .entry _Z9zero_grad2NN(
	.param .align 8 .b8 _Z9zero_grad2NN_param_0[16]
)
{
	.reg .pred 	%p<21>;
	.reg .b32 	%r<37>;
	.reg .b32 	%f<6>;
	.reg .b64 	%rd<53>;

	ld.param.u32 	%r1, [_Z9zero_grad2NN_param_0+8];
	ld.param.u64 	%rd13, [_Z9zero_grad2NN_param_0];
	cvta.to.global.u64 	%rd1, %rd13;
	setp.lt.s32 	%p1, %r1, 1;
	@%p1 bra 	$L__BB0_32;
	mov.u32 	%r2, %ctaid.x;
	mov.u32 	%r3, %tid.x;
	and.b32  	%r4, %r1, 3;
	setp.lt.u32 	%p2, %r1, 4;
	mov.b32 	%r35, 0;
	@%p2 bra 	$L__BB0_24;
	and.b32  	%r35, %r1, 2147483644;
	neg.s32 	%r34, %r35;
	add.s64 	%rd51, %rd1, 32;
	mul.wide.u32 	%rd16, %r2, 40;
	mul.wide.u32 	%rd19, %r3, 4;
$L__BB0_3:
	ld.global.u32 	%r14, [%rd51+-24];
	setp.ge.u32 	%p3, %r2, %r14;
	@%p3 bra 	$L__BB0_8;
	ld.global.u64 	%rd14, [%rd51+-32];
	cvta.to.global.u64 	%rd15, %rd14;
	add.s64 	%rd4, %rd15, %rd16;
	ld.global.u32 	%r15, [%rd4+8];
	setp.ge.u32 	%p4, %r3, %r15;
	@%p4 bra 	$L__BB0_8;
	setp.ne.s32 	%p5, %r3, 0;
	@%p5 bra 	$L__BB0_7;
	mov.f32 	%f1, 0f00000000;
	st.global.v2.f32 	[%rd4+32], {%f1, %f1};
	mov.b32 	%r16, 0;
	st.global.u32 	[%rd4+20], %r16;
$L__BB0_7:
	ld.global.u64 	%rd17, [%rd4+24];
	cvta.to.global.u64 	%rd18, %rd17;
	add.s64 	%rd20, %rd18, %rd19;
	mov.b32 	%r17, 0;
	st.global.u32 	[%rd20], %r17;
$L__BB0_8:
	ld.global.u32 	%r18, [%rd51+-8];
	setp.ge.u32 	%p6, %r2, %r18;
	@%p6 bra 	$L__BB0_13;
	ld.global.u64 	%rd21, [%rd51+-16];
	cvta.to.global.u64 	%rd22, %rd21;
	add.s64 	%rd5, %rd22, %rd16;
	ld.global.u32 	%r19, [%rd5+8];
	setp.ge.u32 	%p7, %r3, %r19;
	@%p7 bra 	$L__BB0_13;
	setp.ne.s32 	%p8, %r3, 0;
	@%p8 bra 	$L__BB0_12;
	mov.f32 	%f2, 0f00000000;
	st.global.v2.f32 	[%rd5+32], {%f2, %f2};
	mov.b32 	%r20, 0;
	st.global.u32 	[%rd5+20], %r20;
$L__BB0_12:
	ld.global.u64 	%rd24, [%rd5+24];
	cvta.to.global.u64 	%rd25, %rd24;
	add.s64 	%rd27, %rd25, %rd19;
	mov.b32 	%r21, 0;
	st.global.u32 	[%rd27], %r21;
$L__BB0_13:
	ld.global.u32 	%r22, [%rd51+8];
	setp.ge.u32 	%p9, %r2, %r22;
	@%p9 bra 	$L__BB0_18;
	ld.global.u64 	%rd28, [%rd51];
	cvta.to.global.u64 	%rd29, %rd28;
	add.s64 	%rd6, %rd29, %rd16;
	ld.global.u32 	%r23, [%rd6+8];
	setp.ge.u32 	%p10, %r3, %r23;
	@%p10 bra 	$L__BB0_18;
	setp.ne.s32 	%p11, %r3, 0;
	@%p11 bra 	$L__BB0_17;
	mov.f32 	%f3, 0f00000000;
	st.global.v2.f32 	[%rd6+32], {%f3, %f3};
	mov.b32 	%r24, 0;
	st.global.u32 	[%rd6+20], %r24;
$L__BB0_17:
	ld.global.u64 	%rd31, [%rd6+24];
	cvta.to.global.u64 	%rd32, %rd31;
	add.s64 	%rd34, %rd32, %rd19;
	mov.b32 	%r25, 0;
	st.global.u32 	[%rd34], %r25;
$L__BB0_18:
	ld.global.u32 	%r26, [%rd51+24];
	setp.ge.u32 	%p12, %r2, %r26;
	@%p12 bra 	$L__BB0_23;
	ld.global.u64 	%rd35, [%rd51+16];
	cvta.to.global.u64 	%rd36, %rd35;
	add.s64 	%rd7, %rd36, %rd16;
	ld.global.u32 	%r27, [%rd7+8];
	setp.ge.u32 	%p13, %r3, %r27;
	@%p13 bra 	$L__BB0_23;
	setp.ne.s32 	%p14, %r3, 0;
	@%p14 bra 	$L__BB0_22;
	mov.f32 	%f4, 0f00000000;
	st.global.v2.f32 	[%rd7+32], {%f4, %f4};
	mov.b32 	%r28, 0;
	st.global.u32 	[%rd7+20], %r28;
$L__BB0_22:
	ld.global.u64 	%rd38, [%rd7+24];
	cvta.to.global.u64 	%rd39, %rd38;
	add.s64 	%rd41, %rd39, %rd19;
	mov.b32 	%r29, 0;
	st.global.u32 	[%rd41], %r29;
$L__BB0_23:
	add.s32 	%r34, %r34, 4;
	add.s64 	%rd51, %rd51, 64;
	setp.ne.s32 	%p15, %r34, 0;
	@%p15 bra 	$L__BB0_3;
$L__BB0_24:
	setp.eq.s32 	%p16, %r4, 0;
	@%p16 bra 	$L__BB0_32;
	mul.wide.u32 	%rd42, %r35, 16;
	add.s64 	%rd43, %rd42, %rd1;
	add.s64 	%rd52, %rd43, 8;
	neg.s32 	%r36, %r4;
	mul.wide.u32 	%rd46, %r2, 40;
	mul.wide.u32 	%rd49, %r3, 4;
$L__BB0_26:
	.pragma "nounroll";
	ld.global.u32 	%r30, [%rd52];
	setp.ge.u32 	%p17, %r2, %r30;
	@%p17 bra 	$L__BB0_31;
	ld.global.u64 	%rd44, [%rd52+-8];
	cvta.to.global.u64 	%rd45, %rd44;
	add.s64 	%rd11, %rd45, %rd46;
	ld.global.u32 	%r31, [%rd11+8];
	setp.ge.u32 	%p18, %r3, %r31;
	@%p18 bra 	$L__BB0_31;
	setp.ne.s32 	%p19, %r3, 0;
	@%p19 bra 	$L__BB0_30;
	mov.f32 	%f5, 0f00000000;
	st.global.v2.f32 	[%rd11+32], {%f5, %f5};
	mov.b32 	%r32, 0;
	st.global.u32 	[%rd11+20], %r32;
$L__BB0_30:
	ld.global.u64 	%rd47, [%rd11+24];
	cvta.to.global.u64 	%rd48, %rd47;
	add.s64 	%rd50, %rd48, %rd49;
	mov.b32 	%r33, 0;
	st.global.u32 	[%rd50], %r33;
$L__BB0_31:
	add.s64 	%rd52, %rd52, 16;
	add.s32 	%r36, %r36, 1;
	setp.ne.s32 	%p20, %r36, 0;
	@%p20 bra 	$L__BB0_26;
$L__BB0_32:
	ret;

}
	// .globl	_Z10call_layer2NNiPf
.visible .entry _Z10call_layer2NNiPf(
	.param .align 8 .b8 _Z10call_layer2NNiPf_param_0[16],
	.param .u32 _Z10call_layer2NNiPf_param_1,
	.param .u64 .ptr .align 1 _Z10call_layer2NNiPf_param_2
)
{
	.reg .pred 	%p<29>;
	.reg .b32 	%r<39>;
	.reg .b32 	%f<56>;
	.reg .b64 	%rd<24>;
	.reg .b64 	%fd<3>;
	// demoted variable
	.shared .align 4 .b8 _ZZ10call_layer2NNiPfE8partials[4096];
	ld.param.u32 	%r1, [_Z10call_layer2NNiPf_param_0+8];
	ld.param.u64 	%rd4, [_Z10call_layer2NNiPf_param_0];
	ld.param.u32 	%r5, [_Z10call_layer2NNiPf_param_1];
	ld.param.u64 	%rd3, [_Z10call_layer2NNiPf_param_2];
	cvta.to.global.u64 	%rd5, %rd4;
	mul.wide.s32 	%rd6, %r5, 16;
	add.s64 	%rd1, %rd5, %rd6;
	mov.u32 	%r2, %ctaid.x;
	ld.global.u32 	%r6, [%rd1+8];
	setp.ge.u32 	%p1, %r2, %r6;
	@%p1 bra 	$L__BB1_40;
	ld.global.u64 	%rd7, [%rd1];
	cvta.to.global.u64 	%rd8, %rd7;
	mul.wide.u32 	%rd9, %r2, 40;
	add.s64 	%rd2, %rd8, %rd9;
	mov.u32 	%r3, %tid.x;
	ld.global.u32 	%r7, [%rd2+8];
	setp.ge.u32 	%p2, %r3, %r7;
	@%p2 bra 	$L__BB1_40;
	bar.sync 	0;
	setp.ne.s32 	%p3, %r5, 0;
	shl.b32 	%r8, %r3, 2;
	mov.u32 	%r9, _ZZ10call_layer2NNiPfE8partials;
	add.s32 	%r4, %r9, %r8;
	@%p3 bra 	$L__BB1_4;
	ld.global.u64 	%rd18, [%rd2];
	cvta.to.global.u64 	%rd19, %rd18;
	mul.wide.u32 	%rd20, %r3, 4;
	add.s64 	%rd21, %rd19, %rd20;
	ld.global.f32 	%f5, [%rd21];
	cvta.to.global.u64 	%rd22, %rd3;
	add.s64 	%rd23, %rd22, %rd20;
	ld.global.f32 	%f6, [%rd23];
	mul.f32 	%f7, %f5, %f6;
	st.shared.f32 	[%r4], %f7;
	bra.uni 	$L__BB1_5;
$L__BB1_4:
	ld.global.u64 	%rd10, [%rd2];
	cvta.to.global.u64 	%rd11, %rd10;
	mul.wide.u32 	%rd12, %r3, 4;
	add.s64 	%rd13, %rd11, %rd12;
	ld.global.f32 	%f2, [%rd13];
	ld.global.u64 	%rd14, [%rd1+-16];
	cvta.to.global.u64 	%rd15, %rd14;
	mul.wide.u32 	%rd16, %r3, 40;
	add.s64 	%rd17, %rd15, %rd16;
	ld.global.f32 	%f3, [%rd17+16];
	mul.f32 	%f4, %f2, %f3;
	st.shared.f32 	[%r4], %f4;
$L__BB1_5:
	bar.sync 	0;
	and.b32  	%r10, %r3, 1;
	setp.eq.b32 	%p4, %r10, 1;
	@%p4 bra 	$L__BB1_8;
	add.s32 	%r11, %r3, 1;
	ld.global.u32 	%r12, [%rd2+8];
	setp.ge.u32 	%p5, %r11, %r12;
	@%p5 bra 	$L__BB1_8;
	ld.shared.f32 	%f8, [%r4+4];
	ld.shared.f32 	%f9, [%r4];
	add.f32 	%f10, %f8, %f9;
	st.shared.f32 	[%r4], %f10;
$L__BB1_8:
	bar.sync 	0;
	and.b32  	%r13, %r3, 3;
	setp.ne.s32 	%p6, %r13, 0;
	@%p6 bra 	$L__BB1_11;
	add.s32 	%r14, %r3, 2;
	ld.global.u32 	%r15, [%rd2+8];
	setp.ge.u32 	%p7, %r14, %r15;
	@%p7 bra 	$L__BB1_11;
	ld.shared.f32 	%f11, [%r4+8];
	ld.shared.f32 	%f12, [%r4];
	add.f32 	%f13, %f11, %f12;
	st.shared.f32 	[%r4], %f13;
$L__BB1_11:
	bar.sync 	0;
	and.b32  	%r16, %r3, 7;
	setp.ne.s32 	%p8, %r16, 0;
	@%p8 bra 	$L__BB1_14;
	add.s32 	%r17, %r3, 4;
	ld.global.u32 	%r18, [%rd2+8];
	setp.ge.u32 	%p9, %r17, %r18;
	@%p9 bra 	$L__BB1_14;
	ld.shared.f32 	%f14, [%r4+16];
	ld.shared.f32 	%f15, [%r4];
	add.f32 	%f16, %f14, %f15;
	st.shared.f32 	[%r4], %f16;
$L__BB1_14:
	bar.sync 	0;
	and.b32  	%r19, %r3, 15;
	setp.ne.s32 	%p10, %r19, 0;
	@%p10 bra 	$L__BB1_17;
	add.s32 	%r20, %r3, 8;
	ld.global.u32 	%r21, [%rd2+8];
	setp.ge.u32 	%p11, %r20, %r21;
	@%p11 bra 	$L__BB1_17;
	ld.shared.f32 	%f17, [%r4+32];
	ld.shared.f32 	%f18, [%r4];
	add.f32 	%f19, %f17, %f18;
	st.shared.f32 	[%r4], %f19;
$L__BB1_17:
	bar.sync 	0;
	and.b32  	%r22, %r3, 31;
	setp.ne.s32 	%p12, %r22, 0;
	@%p12 bra 	$L__BB1_20;
	add.s32 	%r23, %r3, 16;
	ld.global.u32 	%r24, [%rd2+8];
	setp.ge.u32 	%p13, %r23, %r24;
	@%p13 bra 	$L__BB1_20;
	ld.shared.f32 	%f20, [%r4+64];
	ld.shared.f32 	%f21, [%r4];
	add.f32 	%f22, %f20, %f21;
	st.shared.f32 	[%r4], %f22;
$L__BB1_20:
	bar.sync 	0;
	and.b32  	%r25, %r3, 63;
	setp.ne.s32 	%p14, %r25, 0;
	@%p14 bra 	$L__BB1_23;
	add.s32 	%r26, %r3, 32;
	ld.global.u32 	%r27, [%rd2+8];
	setp.ge.u32 	%p15, %r26, %r27;
	@%p15 bra 	$L__BB1_23;
	ld.shared.f32 	%f23, [%r4+128];
	ld.shared.f32 	%f24, [%r4];
	add.f32 	%f25, %f23, %f24;
	st.shared.f32 	[%r4], %f25;
$L__BB1_23:
	bar.sync 	0;
	and.b32  	%r28, %r3, 127;
	setp.ne.s32 	%p16, %r28, 0;
	@%p16 bra 	$L__BB1_26;
	add.s32 	%r29, %r3, 64;
	ld.global.u32 	%r30, [%rd2+8];
	setp.ge.u32 	%p17, %r29, %r30;
	@%p17 bra 	$L__BB1_26;
	ld.shared.f32 	%f26, [%r4+256];
	ld.shared.f32 	%f27, [%r4];
	add.f32 	%f28, %f26, %f27;
	st.shared.f32 	[%r4], %f28;
$L__BB1_26:
	bar.sync 	0;
	and.b32  	%r31, %r3, 255;
	setp.ne.s32 	%p18, %r31, 0;
	@%p18 bra 	$L__BB1_29;
	add.s32 	%r32, %r3, 128;
	ld.global.u32 	%r33, [%rd2+8];
	setp.ge.u32 	%p19, %r32, %r33;
	@%p19 bra 	$L__BB1_29;
	ld.shared.f32 	%f29, [%r4+512];
	ld.shared.f32 	%f30, [%r4];
	add.f32 	%f31, %f29, %f30;
	st.shared.f32 	[%r4], %f31;
$L__BB1_29:
	bar.sync 	0;
	and.b32  	%r34, %r3, 511;
	setp.ne.s32 	%p20, %r34, 0;
	@%p20 bra 	$L__BB1_32;
	add.s32 	%r35, %r3, 256;
	ld.global.u32 	%r36, [%rd2+8];
	setp.ge.u32 	%p21, %r35, %r36;
	@%p21 bra 	$L__BB1_32;
	ld.shared.f32 	%f32, [%r4+1024];
	ld.shared.f32 	%f33, [%r4];
	add.f32 	%f34, %f32, %f33;
	st.shared.f32 	[%r4], %f34;
$L__BB1_32:
	bar.sync 	0;
	setp.ne.s32 	%p22, %r3, 0;
	@%p22 bra 	$L__BB1_35;
	ld.global.u32 	%r37, [%rd2+8];
	setp.lt.u32 	%p23, %r37, 513;
	@%p23 bra 	$L__BB1_35;
	ld.shared.f32 	%f35, [_ZZ10call_layer2NNiPfE8partials+2048];
	ld.shared.f32 	%f36, [%r4];
	add.f32 	%f37, %f35, %f36;
	st.shared.f32 	[%r4], %f37;
$L__BB1_35:
	setp.ne.s32 	%p24, %r3, 0;
	bar.sync 	0;
	@%p24 bra 	$L__BB1_40;
	ld.shared.f32 	%f38, [_ZZ10call_layer2NNiPfE8partials];
	ld.global.f32 	%f39, [%rd2+12];
	add.f32 	%f1, %f38, %f39;
	st.global.f32 	[%rd2+16], %f1;
	add.s32 	%r38, %r1, -1;
	setp.ne.s32 	%p25, %r5, %r38;
	@%p25 bra 	$L__BB1_38;
	abs.f32 	%f41, %f1;
	mul.f32 	%f42, %f41, 0f4038AA3B;
	ex2.approx.ftz.f32 	%f43, %f42;
	add.f32 	%f44, %f43, 0f3F800000;
	rcp.approx.ftz.f32 	%f45, %f44;
	fma.rn.f32 	%f46, %f45, 0fC0000000, 0f3F800000;
	setp.ge.f32 	%p27, %f41, 0f41102CB4;
	selp.f32 	%f47, 0f3F800000, %f46, %p27;
	copysign.f32 	%f48, %f1, %f47;
	mul.f32 	%f49, %f1, %f1;
	fma.rn.f32 	%f50, %f49, 0f3C80F082, 0fBD563CAE;
	fma.rn.f32 	%f51, %f50, %f49, 0f3E085941;
	fma.rn.f32 	%f52, %f51, %f49, 0fBEAAA9ED;
	fma.rn.f32 	%f53, %f52, %f49, 0f00000000;
	fma.rn.f32 	%f54, %f53, %f1, %f1;
	setp.ge.f32 	%p28, %f41, 0f3F19999A;
	selp.f32 	%f55, %f48, %f54, %p28;
	st.global.f32 	[%rd2+16], %f55;
	bra.uni 	$L__BB1_40;
$L__BB1_38:
	setp.geu.f32 	%p26, %f1, 0f00000000;
	@%p26 bra 	$L__BB1_40;
	cvt.f64.f32 	%fd1, %f1;
	mul.f64 	%fd2, %fd1, 0d3F847AE147AE147B;
	cvt.rn.f32.f64 	%f40, %fd2;
	st.global.f32 	[%rd2+16], %f40;
$L__BB1_40:
	ret;

}
	// .globl	_Z10grad_layer2NNiPfS0_i
.visible .entry _Z10grad_layer2NNiPfS0_i(
	.param .align 8 .b8 _Z10grad_layer2NNiPfS0_i_param_0[16],
	.param .u32 _Z10grad_layer2NNiPfS0_i_param_1,
	.param .u64 .ptr .align 1 _Z10grad_layer2NNiPfS0_i_param_2,
	.param .u64 .ptr .align 1 _Z10grad_layer2NNiPfS0_i_param_3,
	.param .u32 _Z10grad_layer2NNiPfS0_i_param_4
)
{
	.reg .pred 	%p<16>;
	.reg .b32 	%r<30>;
	.reg .b32 	%f<133>;
	.reg .b64 	%rd<134>;
	.reg .b64 	%fd<7>;

	ld.param.u32 	%r1, [_Z10grad_layer2NNiPfS0_i_param_0+8];
	ld.param.u64 	%rd12, [_Z10grad_layer2NNiPfS0_i_param_0];
	ld.param.u32 	%r20, [_Z10grad_layer2NNiPfS0_i_param_1];
	ld.param.u64 	%rd10, [_Z10grad_layer2NNiPfS0_i_param_2];
	ld.param.u64 	%rd11, [_Z10grad_layer2NNiPfS0_i_param_3];
	cvta.to.global.u64 	%rd13, %rd12;
	mul.wide.s32 	%rd14, %r20, 16;
	add.s64 	%rd1, %rd13, %rd14;
	mov.u32 	%r2, %ctaid.x;
	ld.global.u32 	%r21, [%rd1+8];
	setp.ge.u32 	%p1, %r2, %r21;
	@%p1 bra 	$L__BB2_23;
	ld.global.u64 	%rd15, [%rd1];
	cvta.to.global.u64 	%rd16, %rd15;
	mul.wide.u32 	%rd17, %r2, 40;
	add.s64 	%rd2, %rd16, %rd17;
	mov.u32 	%r3, %tid.x;
	ld.global.u32 	%r22, [%rd2+8];
	setp.ge.u32 	%p2, %r3, %r22;
	@%p2 bra 	$L__BB2_23;
	setp.ne.s32 	%p3, %r3, 0;
	@%p3 bra 	$L__BB2_20;
	add.s32 	%r23, %r1, -1;
	setp.eq.s32 	%p4, %r20, %r23;
	@%p4 bra 	$L__BB2_24;
	ld.global.u32 	%r4, [%rd1+24];
	setp.lt.s32 	%p5, %r4, 1;
	mov.f64 	%fd6, 0d0000000000000000;
	@%p5 bra 	$L__BB2_18;
	ld.global.u64 	%rd18, [%rd1+16];
	cvta.to.global.u64 	%rd3, %rd18;
	and.b32  	%r5, %r4, 15;
	setp.lt.u32 	%p6, %r4, 16;
	mov.f32 	%f131, 0f00000000;
	mov.b32 	%r26, 0;
	@%p6 bra 	$L__BB2_8;
	and.b32  	%r26, %r4, 2147483632;
	neg.s32 	%r25, %r26;
	add.s64 	%rd132, %rd3, 320;
	mov.f32 	%f131, 0f00000000;
	mul.wide.u32 	%rd21, %r2, 4;
$L__BB2_7:
	.pragma "nounroll";
	ld.global.u64 	%rd19, [%rd132+-320];
	cvta.to.global.u64 	%rd20, %rd19;
	add.s64 	%rd22, %rd20, %rd21;
	ld.global.f32 	%f20, [%rd22];
	ld.global.f32 	%f21, [%rd132+-300];
	fma.rn.f32 	%f22, %f20, %f21, %f131;
	ld.global.u64 	%rd23, [%rd132+-280];
	cvta.to.global.u64 	%rd24, %rd23;
	add.s64 	%rd25, %rd24, %rd21;
	ld.global.f32 	%f23, [%rd25];
	ld.global.f32 	%f24, [%rd132+-260];
	fma.rn.f32 	%f25, %f23, %f24, %f22;
	ld.global.u64 	%rd26, [%rd132+-240];
	cvta.to.global.u64 	%rd27, %rd26;
	add.s64 	%rd28, %rd27, %rd21;
	ld.global.f32 	%f26, [%rd28];
	ld.global.f32 	%f27, [%rd132+-220];
	fma.rn.f32 	%f28, %f26, %f27, %f25;
	ld.global.u64 	%rd29, [%rd132+-200];
	cvta.to.global.u64 	%rd30, %rd29;
	add.s64 	%rd31, %rd30, %rd21;
	ld.global.f32 	%f29, [%rd31];
	ld.global.f32 	%f30, [%rd132+-180];
	fma.rn.f32 	%f31, %f29, %f30, %f28;
	ld.global.u64 	%rd32, [%rd132+-160];
	cvta.to.global.u64 	%rd33, %rd32;
	add.s64 	%rd34, %rd33, %rd21;
	ld.global.f32 	%f32, [%rd34];
	ld.global.f32 	%f33, [%rd132+-140];
	fma.rn.f32 	%f34, %f32, %f33, %f31;
	ld.global.u64 	%rd35, [%rd132+-120];
	cvta.to.global.u64 	%rd36, %rd35;
	add.s64 	%rd37, %rd36, %rd21;
	ld.global.f32 	%f35, [%rd37];
	ld.global.f32 	%f36, [%rd132+-100];
	fma.rn.f32 	%f37, %f35, %f36, %f34;
	ld.global.u64 	%rd38, [%rd132+-80];
	cvta.to.global.u64 	%rd39, %rd38;
	add.s64 	%rd40, %rd39, %rd21;
	ld.global.f32 	%f38, [%rd40];
	ld.global.f32 	%f39, [%rd132+-60];
	fma.rn.f32 	%f40, %f38, %f39, %f37;
	ld.global.u64 	%rd41, [%rd132+-40];
	cvta.to.global.u64 	%rd42, %rd41;
	add.s64 	%rd43, %rd42, %rd21;
	ld.global.f32 	%f41, [%rd43];
	ld.global.f32 	%f42, [%rd132+-20];
	fma.rn.f32 	%f43, %f41, %f42, %f40;
	ld.global.u64 	%rd44, [%rd132];
	cvta.to.global.u64 	%rd45, %rd44;
	add.s64 	%rd46, %rd45, %rd21;
	ld.global.f32 	%f44, [%rd46];
	ld.global.f32 	%f45, [%rd132+20];
	fma.rn.f32 	%f46, %f44, %f45, %f43;
	ld.global.u64 	%rd47, [%rd132+40];
	cvta.to.global.u64 	%rd48, %rd47;
	add.s64 	%rd49, %rd48, %rd21;
	ld.global.f32 	%f47, [%rd49];
	ld.global.f32 	%f48, [%rd132+60];
	fma.rn.f32 	%f49, %f47, %f48, %f46;
	ld.global.u64 	%rd50, [%rd132+80];
	cvta.to.global.u64 	%rd51, %rd50;
	add.s64 	%rd52, %rd51, %rd21;
	ld.global.f32 	%f50, [%rd52];
	ld.global.f32 	%f51, [%rd132+100];
	fma.rn.f32 	%f52, %f50, %f51, %f49;
	ld.global.u64 	%rd53, [%rd132+120];
	cvta.to.global.u64 	%rd54, %rd53;
	add.s64 	%rd55, %rd54, %rd21;
	ld.global.f32 	%f53, [%rd55];
	ld.global.f32 	%f54, [%rd132+140];
	fma.rn.f32 	%f55, %f53, %f54, %f52;
	ld.global.u64 	%rd56, [%rd132+160];
	cvta.to.global.u64 	%rd57, %rd56;
	add.s64 	%rd58, %rd57, %rd21;
	ld.global.f32 	%f56, [%rd58];
	ld.global.f32 	%f57, [%rd132+180];
	fma.rn.f32 	%f58, %f56, %f57, %f55;
	ld.global.u64 	%rd59, [%rd132+200];
	cvta.to.global.u64 	%rd60, %rd59;
	add.s64 	%rd61, %rd60, %rd21;
	ld.global.f32 	%f59, [%rd61];
	ld.global.f32 	%f60, [%rd132+220];
	fma.rn.f32 	%f61, %f59, %f60, %f58;
	ld.global.u64 	%rd62, [%rd132+240];
	cvta.to.global.u64 	%rd63, %rd62;
	add.s64 	%rd64, %rd63, %rd21;
	ld.global.f32 	%f62, [%rd64];
	ld.global.f32 	%f63, [%rd132+260];
	fma.rn.f32 	%f64, %f62, %f63, %f61;
	ld.global.u64 	%rd65, [%rd132+280];
	cvta.to.global.u64 	%rd66, %rd65;
	add.s64 	%rd67, %rd66, %rd21;
	ld.global.f32 	%f65, [%rd67];
	ld.global.f32 	%f66, [%rd132+300];
	fma.rn.f32 	%f131, %f65, %f66, %f64;
	add.s32 	%r25, %r25, 16;
	add.s64 	%rd132, %rd132, 640;
	setp.ne.s32 	%p7, %r25, 0;
	@%p7 bra 	$L__BB2_7;
$L__BB2_8:
	setp.eq.s32 	%p8, %r5, 0;
	@%p8 bra 	$L__BB2_17;
	and.b32  	%r11, %r4, 7;
	setp.lt.u32 	%p9, %r5, 8;
	@%p9 bra 	$L__BB2_11;
	mul.wide.u32 	%rd68, %r26, 40;
	add.s64 	%rd69, %rd3, %rd68;
	ld.global.u64 	%rd70, [%rd69];
	cvta.to.global.u64 	%rd71, %rd70;
	mul.wide.u32 	%rd72, %r2, 4;
	add.s64 	%rd73, %rd71, %rd72;
	ld.global.f32 	%f68, [%rd73];
	ld.global.f32 	%f69, [%rd69+20];
	fma.rn.f32 	%f70, %f68, %f69, %f131;
	ld.global.u64 	%rd74, [%rd69+40];
	cvta.to.global.u64 	%rd75, %rd74;
	add.s64 	%rd76, %rd75, %rd72;
	ld.global.f32 	%f71, [%rd76];
	ld.global.f32 	%f72, [%rd69+60];
	fma.rn.f32 	%f73, %f71, %f72, %f70;
	ld.global.u64 	%rd77, [%rd69+80];
	cvta.to.global.u64 	%rd78, %rd77;
	add.s64 	%rd79, %rd78, %rd72;
	ld.global.f32 	%f74, [%rd79];
	ld.global.f32 	%f75, [%rd69+100];
	fma.rn.f32 	%f76, %f74, %f75, %f73;
	ld.global.u64 	%rd80, [%rd69+120];
	cvta.to.global.u64 	%rd81, %rd80;
	add.s64 	%rd82, %rd81, %rd72;
	ld.global.f32 	%f77, [%rd82];
	ld.global.f32 	%f78, [%rd69+140];
	fma.rn.f32 	%f79, %f77, %f78, %f76;
	ld.global.u64 	%rd83, [%rd69+160];
	cvta.to.global.u64 	%rd84, %rd83;
	add.s64 	%rd85, %rd84, %rd72;
	ld.global.f32 	%f80, [%rd85];
	ld.global.f32 	%f81, [%rd69+180];
	fma.rn.f32 	%f82, %f80, %f81, %f79;
	ld.global.u64 	%rd86, [%rd69+200];
	cvta.to.global.u64 	%rd87, %rd86;
	add.s64 	%rd88, %rd87, %rd72;
	ld.global.f32 	%f83, [%rd88];
	ld.global.f32 	%f84, [%rd69+220];
	fma.rn.f32 	%f85, %f83, %f84, %f82;
	ld.global.u64 	%rd89, [%rd69+240];
	cvta.to.global.u64 	%rd90, %rd89;
	add.s64 	%rd91, %rd90, %rd72;
	ld.global.f32 	%f86, [%rd91];
	ld.global.f32 	%f87, [%rd69+260];
	fma.rn.f32 	%f88, %f86, %f87, %f85;
	ld.global.u64 	%rd92, [%rd69+280];
	cvta.to.global.u64 	%rd93, %rd92;
	add.s64 	%rd94, %rd93, %rd72;
	ld.global.f32 	%f89, [%rd94];
	ld.global.f32 	%f90, [%rd69+300];
	fma.rn.f32 	%f131, %f89, %f90, %f88;
	add.s32 	%r26, %r26, 8;
$L__BB2_11:
	setp.eq.s32 	%p10, %r11, 0;
	@%p10 bra 	$L__BB2_17;
	and.b32  	%r14, %r4, 3;
	setp.lt.u32 	%p11, %r11, 4;
	@%p11 bra 	$L__BB2_14;
	mul.wide.u32 	%rd95, %r26, 40;
	add.s64 	%rd96, %rd3, %rd95;
	ld.global.u64 	%rd97, [%rd96];
	cvta.to.global.u64 	%rd98, %rd97;
	mul.wide.u32 	%rd99, %r2, 4;
	add.s64 	%rd100, %rd98, %rd99;
	ld.global.f32 	%f92, [%rd100];
	ld.global.f32 	%f93, [%rd96+20];
	fma.rn.f32 	%f94, %f92, %f93, %f131;
	ld.global.u64 	%rd101, [%rd96+40];
	cvta.to.global.u64 	%rd102, %rd101;
	add.s64 	%rd103, %rd102, %rd99;
	ld.global.f32 	%f95, [%rd103];
	ld.global.f32 	%f96, [%rd96+60];
	fma.rn.f32 	%f97, %f95, %f96, %f94;
	ld.global.u64 	%rd104, [%rd96+80];
	cvta.to.global.u64 	%rd105, %rd104;
	add.s64 	%rd106, %rd105, %rd99;
	ld.global.f32 	%f98, [%rd106];
	ld.global.f32 	%f99, [%rd96+100];
	fma.rn.f32 	%f100, %f98, %f99, %f97;
	ld.global.u64 	%rd107, [%rd96+120];
	cvta.to.global.u64 	%rd108, %rd107;
	add.s64 	%rd109, %rd108, %rd99;
	ld.global.f32 	%f101, [%rd109];
	ld.global.f32 	%f102, [%rd96+140];
	fma.rn.f32 	%f131, %f101, %f102, %f100;
	add.s32 	%r26, %r26, 4;
$L__BB2_14:
	setp.eq.s32 	%p12, %r14, 0;
	@%p12 bra 	$L__BB2_17;
	mul.wide.u32 	%rd110, %r26, 40;
	add.s64 	%rd133, %rd3, %rd110;
	neg.s32 	%r29, %r14;
	mul.wide.u32 	%rd113, %r2, 4;
$L__BB2_16:
	.pragma "nounroll";
	ld.global.u64 	%rd111, [%rd133];
	cvta.to.global.u64 	%rd112, %rd111;
	add.s64 	%rd114, %rd112, %rd113;
	ld.global.f32 	%f103, [%rd114];
	ld.global.f32 	%f104, [%rd133+20];
	fma.rn.f32 	%f131, %f103, %f104, %f131;
	add.s64 	%rd133, %rd133, 40;
	add.s32 	%r29, %r29, 1;
	setp.ne.s32 	%p13, %r29, 0;
	@%p13 bra 	$L__BB2_16;
$L__BB2_17:
	cvt.f64.f32 	%fd6, %f131;
$L__BB2_18:
	ld.global.f32 	%f105, [%rd2+16];
	setp.gt.f32 	%p14, %f105, 0f00000000;
	selp.f64 	%fd4, 0d3FF0000000000000, 0d3F847AE147AE147B, %p14;
	mul.f64 	%fd5, %fd6, %fd4;
	cvt.rn.f32.f64 	%f132, %fd5;
	st.global.f32 	[%rd2+20], %f132;
$L__BB2_19:
	ld.global.f32 	%f113, [%rd2+36];
	add.f32 	%f114, %f132, %f113;
	st.global.f32 	[%rd2+36], %f114;
$L__BB2_20:
	bar.sync 	0;
	setp.ne.s32 	%p15, %r20, 0;
	@%p15 bra 	$L__BB2_22;
	ld.global.f32 	%f119, [%rd2+20];
	cvta.to.global.u64 	%rd126, %rd10;
	mul.wide.u32 	%rd127, %r3, 4;
	add.s64 	%rd128, %rd126, %rd127;
	ld.global.f32 	%f120, [%rd128];
	ld.global.u64 	%rd129, [%rd2+24];
	cvta.to.global.u64 	%rd130, %rd129;
	add.s64 	%rd131, %rd130, %rd127;
	ld.global.f32 	%f121, [%rd131];
	fma.rn.f32 	%f122, %f119, %f120, %f121;
	st.global.f32 	[%rd131], %f122;
	bra.uni 	$L__BB2_23;
$L__BB2_22:
	ld.global.f32 	%f115, [%rd2+20];
	ld.global.u64 	%rd118, [%rd1+-16];
	cvta.to.global.u64 	%rd119, %rd118;
	mul.wide.u32 	%rd120, %r3, 40;
	add.s64 	%rd121, %rd119, %rd120;
	ld.global.f32 	%f116, [%rd121+16];
	ld.global.u64 	%rd122, [%rd2+24];
	cvta.to.global.u64 	%rd123, %rd122;
	mul.wide.u32 	%rd124, %r3, 4;
	add.s64 	%rd125, %rd123, %rd124;
	ld.global.f32 	%f117, [%rd125];
	fma.rn.f32 	%f118, %f115, %f116, %f117;
	st.global.f32 	[%rd125], %f118;
$L__BB2_23:
	ret;
$L__BB2_24:
	ld.global.f32 	%f106, [%rd2+16];
	cvta.to.global.u64 	%rd115, %rd11;
	mul.wide.u32 	%rd116, %r2, 4;
	add.s64 	%rd117, %rd115, %rd116;
	ld.global.f32 	%f107, [%rd117];
	sub.f32 	%f108, %f106, %f107;
	add.f32 	%f109, %f108, %f108;
	mul.f32 	%f110, %f106, %f106;
	mov.f32 	%f111, 0f3F800000;
	sub.f32 	%f112, %f111, %f110;
	mul.f32 	%f132, %f112, %f109;
	st.global.f32 	[%rd2+20], %f132;
	bra.uni 	$L__BB2_19;

}
	// .globl	_Z9update_nn2NNf
.visible .entry _Z9update_nn2NNf(
	.param .align 8 .b8 _Z9update_nn2NNf_param_0[16],
	.param .f32 _Z9update_nn2NNf_param_1
)
{
	.reg .pred 	%p<21>;
	.reg .b32 	%r<27>;
	.reg .b32 	%f<42>;
	.reg .b64 	%rd<68>;

	ld.param.u32 	%r1, [_Z9update_nn2NNf_param_0+8];
	ld.param.u64 	%rd13, [_Z9update_nn2NNf_param_0];
	ld.param.f32 	%f1, [_Z9update_nn2NNf_param_1];
	cvta.to.global.u64 	%rd1, %rd13;
	setp.lt.s32 	%p1, %r1, 1;
	@%p1 bra 	$L__BB3_27;
	mov.u32 	%r2, %ctaid.x;
	mov.u32 	%r3, %tid.x;
	and.b32  	%r4, %r1, 3;
	setp.lt.u32 	%p2, %r1, 4;
	mov.b32 	%r25, 0;
	@%p2 bra 	$L__BB3_20;
	and.b32  	%r25, %r1, 2147483644;
	neg.s32 	%r24, %r25;
	add.s64 	%rd66, %rd1, 32;
	mul.wide.u32 	%rd16, %r2, 40;
	mul.wide.u32 	%rd19, %r3, 4;
$L__BB3_3:
	ld.global.u32 	%r14, [%rd66+-24];
	setp.ge.u32 	%p3, %r2, %r14;
	@%p3 bra 	$L__BB3_7;
	ld.global.u64 	%rd14, [%rd66+-32];
	cvta.to.global.u64 	%rd15, %rd14;
	add.s64 	%rd4, %rd15, %rd16;
	ld.global.u32 	%r15, [%rd4+8];
	setp.ge.u32 	%p4, %r3, %r15;
	@%p4 bra 	$L__BB3_7;
	setp.ne.s32 	%p5, %r3, 0;
	ld.global.u64 	%rd17, [%rd4+24];
	cvta.to.global.u64 	%rd18, %rd17;
	add.s64 	%rd20, %rd18, %rd19;
	ld.global.f32 	%f2, [%rd20];
	mul.f32 	%f3, %f1, %f2;
	ld.global.u64 	%rd21, [%rd4];
	cvta.to.global.u64 	%rd22, %rd21;
	add.s64 	%rd23, %rd22, %rd19;
	ld.global.f32 	%f4, [%rd23];
	sub.f32 	%f5, %f4, %f3;
	st.global.f32 	[%rd23], %f5;
	@%p5 bra 	$L__BB3_7;
	ld.global.f32 	%f6, [%rd4+36];
	mul.f32 	%f7, %f1, %f6;
	ld.global.f32 	%f8, [%rd4+12];
	sub.f32 	%f9, %f8, %f7;
	st.global.f32 	[%rd4+12], %f9;
$L__BB3_7:
	ld.global.u32 	%r16, [%rd66+-8];
	setp.ge.u32 	%p6, %r2, %r16;
	@%p6 bra 	$L__BB3_11;
	ld.global.u64 	%rd24, [%rd66+-16];
	cvta.to.global.u64 	%rd25, %rd24;
	add.s64 	%rd5, %rd25, %rd16;
	ld.global.u32 	%r17, [%rd5+8];
	setp.ge.u32 	%p7, %r3, %r17;
	@%p7 bra 	$L__BB3_11;
	setp.ne.s32 	%p8, %r3, 0;
	ld.global.u64 	%rd27, [%rd5+24];
	cvta.to.global.u64 	%rd28, %rd27;
	add.s64 	%rd30, %rd28, %rd19;
	ld.global.f32 	%f10, [%rd30];
	mul.f32 	%f11, %f1, %f10;
	ld.global.u64 	%rd31, [%rd5];
	cvta.to.global.u64 	%rd32, %rd31;
	add.s64 	%rd33, %rd32, %rd19;
	ld.global.f32 	%f12, [%rd33];
	sub.f32 	%f13, %f12, %f11;
	st.global.f32 	[%rd33], %f13;
	@%p8 bra 	$L__BB3_11;
	ld.global.f32 	%f14, [%rd5+36];
	mul.f32 	%f15, %f1, %f14;
	ld.global.f32 	%f16, [%rd5+12];
	sub.f32 	%f17, %f16, %f15;
	st.global.f32 	[%rd5+12], %f17;
$L__BB3_11:
	ld.global.u32 	%r18, [%rd66+8];
	setp.ge.u32 	%p9, %r2, %r18;
	@%p9 bra 	$L__BB3_15;
	ld.global.u64 	%rd34, [%rd66];
	cvta.to.global.u64 	%rd35, %rd34;
	add.s64 	%rd6, %rd35, %rd16;
	ld.global.u32 	%r19, [%rd6+8];
	setp.ge.u32 	%p10, %r3, %r19;
	@%p10 bra 	$L__BB3_15;
	setp.ne.s32 	%p11, %r3, 0;
	ld.global.u64 	%rd37, [%rd6+24];
	cvta.to.global.u64 	%rd38, %rd37;
	add.s64 	%rd40, %rd38, %rd19;
	ld.global.f32 	%f18, [%rd40];
	mul.f32 	%f19, %f1, %f18;
	ld.global.u64 	%rd41, [%rd6];
	cvta.to.global.u64 	%rd42, %rd41;
	add.s64 	%rd43, %rd42, %rd19;
	ld.global.f32 	%f20, [%rd43];
	sub.f32 	%f21, %f20, %f19;
	st.global.f32 	[%rd43], %f21;
	@%p11 bra 	$L__BB3_15;
	ld.global.f32 	%f22, [%rd6+36];
	mul.f32 	%f23, %f1, %f22;
	ld.global.f32 	%f24, [%rd6+12];
	sub.f32 	%f25, %f24, %f23;
	st.global.f32 	[%rd6+12], %f25;
$L__BB3_15:
	ld.global.u32 	%r20, [%rd66+24];
	setp.ge.u32 	%p12, %r2, %r20;
	@%p12 bra 	$L__BB3_19;
	ld.global.u64 	%rd44, [%rd66+16];
	cvta.to.global.u64 	%rd45, %rd44;
	add.s64 	%rd7, %rd45, %rd16;
	ld.global.u32 	%r21, [%rd7+8];
	setp.ge.u32 	%p13, %r3, %r21;
	@%p13 bra 	$L__BB3_19;
	setp.ne.s32 	%p14, %r3, 0;
	ld.global.u64 	%rd47, [%rd7+24];
	cvta.to.global.u64 	%rd48, %rd47;
	add.s64 	%rd50, %rd48, %rd19;
	ld.global.f32 	%f26, [%rd50];
	mul.f32 	%f27, %f1, %f26;
	ld.global.u64 	%rd51, [%rd7];
	cvta.to.global.u64 	%rd52, %rd51;
	add.s64 	%rd53, %rd52, %rd19;
	ld.global.f32 	%f28, [%rd53];
	sub.f32 	%f29, %f28, %f27;
	st.global.f32 	[%rd53], %f29;
	@%p14 bra 	$L__BB3_19;
	ld.global.f32 	%f30, [%rd7+36];
	mul.f32 	%f31, %f1, %f30;
	ld.global.f32 	%f32, [%rd7+12];
	sub.f32 	%f33, %f32, %f31;
	st.global.f32 	[%rd7+12], %f33;
$L__BB3_19:
	add.s32 	%r24, %r24, 4;
	add.s64 	%rd66, %rd66, 64;
	setp.ne.s32 	%p15, %r24, 0;
	@%p15 bra 	$L__BB3_3;
$L__BB3_20:
	setp.eq.s32 	%p16, %r4, 0;
	@%p16 bra 	$L__BB3_27;
	mul.wide.u32 	%rd54, %r25, 16;
	add.s64 	%rd55, %rd54, %rd1;
	add.s64 	%rd67, %rd55, 8;
	neg.s32 	%r26, %r4;
	mul.wide.u32 	%rd58, %r2, 40;
	mul.wide.u32 	%rd61, %r3, 4;
$L__BB3_22:
	.pragma "nounroll";
	ld.global.u32 	%r22, [%rd67];
	setp.ge.u32 	%p17, %r2, %r22;
	@%p17 bra 	$L__BB3_26;
	ld.global.u64 	%rd56, [%rd67+-8];
	cvta.to.global.u64 	%rd57, %rd56;
	add.s64 	%rd11, %rd57, %rd58;
	ld.global.u32 	%r23, [%rd11+8];
	setp.ge.u32 	%p18, %r3, %r23;
	@%p18 bra 	$L__BB3_26;
	setp.ne.s32 	%p19, %r3, 0;
	ld.global.u64 	%rd59, [%rd11+24];
	cvta.to.global.u64 	%rd60, %rd59;
	add.s64 	%rd62, %rd60, %rd61;
	ld.global.f32 	%f34, [%rd62];
	mul.f32 	%f35, %f1, %f34;
	ld.global.u64 	%rd63, [%rd11];
	cvta.to.global.u64 	%rd64, %rd63;
	add.s64 	%rd65, %rd64, %rd61;
	ld.global.f32 	%f36, [%rd65];
	sub.f32 	%f37, %f36, %f35;
	st.global.f32 	[%rd65], %f37;
	@%p19 bra 	$L__BB3_26;
	ld.global.f32 	%f38, [%rd11+36];
	mul.f32 	%f39, %f1, %f38;
	ld.global.f32 	%f40, [%rd11+12];
	sub.f32 	%f41, %f40, %f39;
	st.global.f32 	[%rd11+12], %f41;
$L__BB3_26:
	add.s64 	%rd67, %rd67, 16;
	add.s32 	%r26, %r26, 1;
	setp.ne.s32 	%p20, %r26, 0;
	@%p20 bra 	$L__BB3_22;
$L__BB3_27:
	ret;

}


// ===== COMPILED SASS (sm_100) =====

	.target	sm_100

	.elftype	@"ET_EXEC"


//--------------------- .note.nv.tkinfo           --------------------------
	.section	.note.nv.tkinfo,"",@"SHT_NOTE"
	.sectionflags	@"SHF_NOTE_NV_TKINFO"
	.tkinfo
        /*0018*/ 	.word	0x00000002
        /*0030*/ 	.string	""
        /*0030*/ 	.string	"ptxas"
        /*0030*/ 	.string	"Cuda compilation tools, release 13.0, V13.0.88"
        /*0030*/ 	.string	"Build cuda_13.0.r13.0/compiler.36424714_0"
        /*0030*/ 	.string	"-arch sm_100 -m 64 "



//--------------------- .note.nv.cuinfo           --------------------------
	.section	.note.nv.cuinfo,"",@"SHT_NOTE"
	.sectionflags	@"SHF_NOTE_NV_CUINFO"
        /*0018*/ 	.short	0x0002
        /*001a*/ 	.short	0x0064
        /*001c*/ 	.short	0x0082
	.zero		2


//--------------------- .nv.info                  --------------------------
	.section	.nv.info,"",@"SHT_CUDA_INFO"
	.align	4


	//----- nvinfo : EIATTR_REGCOUNT
	.align		4
        /*0000*/ 	.byte	0x04, 0x2f
        /*0002*/ 	.short	(.L_10 - .L_9)
	.align		4
.L_9:
        /*0004*/ 	.word	index@(_Z9zero_grad2NN)
        /*0008*/ 	.word	0x0000000e


	//----- nvinfo : EIATTR_FRAME_SIZE
	.align		4
.L_10:
        /*000c*/ 	.byte	0x04, 0x11
        /*000e*/ 	.short	(.L_12 - .L_11)
	.align		4
.L_11:
        /*0010*/ 	.word	index@(_Z9zero_grad2NN)
        /*0014*/ 	.word	0x00000000


	//----- nvinfo : EIATTR_REGCOUNT
	.align		4
.L_12:
        /*0018*/ 	.byte	0x04, 0x2f
        /*001a*/ 	.short	(.L_14 - .L_13)
	.align		4
.L_13:
        /*001c*/ 	.word	index@(_Z10call_layer2NNiPf)
        /*0020*/ 	.word	0x00000011


	//----- nvinfo : EIATTR_FRAME_SIZE
	.align		4
.L_14:
        /*0024*/ 	.byte	0x04, 0x11
        /*0026*/ 	.short	(.L_16 - .L_15)
	.align		4
.L_15:
        /*0028*/ 	.word	index@(_Z10call_layer2NNiPf)
        /*002c*/ 	.word	0x00000000


	//----- nvinfo : EIATTR_REGCOUNT
	.align		4
.L_16:
        /*0030*/ 	.byte	0x04, 0x2f
        /*0032*/ 	.short	(.L_18 - .L_17)
	.align		4
.L_17:
        /*0034*/ 	.word	index@(_Z10grad_layer2NNiPfS0_i)
        /*0038*/ 	.word	0x00000020


	//----- nvinfo : EIATTR_FRAME_SIZE
	.align		4
.L_18:
        /*003c*/ 	.byte	0x04, 0x11
        /*003e*/ 	.short	(.L_20 - .L_19)
	.align		4
.L_19:
        /*0040*/ 	.word	index@(_Z10grad_layer2NNiPfS0_i)
        /*0044*/ 	.word	0x00000000


	//----- nvinfo : EIATTR_REGCOUNT
	.align		4
.L_20:
        /*0048*/ 	.byte	0x04, 0x2f
        /*004a*/ 	.short	(.L_22 - .L_21)
	.align		4
.L_21:
        /*004c*/ 	.word	index@(_Z9update_nn2NNf)
        /*0050*/ 	.word	0x00000014


	//----- nvinfo : EIATTR_FRAME_SIZE
	.align		4
.L_22:
        /*0054*/ 	.byte	0x04, 0x11
        /*0056*/ 	.short	(.L_24 - .L_23)
	.align		4
.L_23:
        /*0058*/ 	.word	index@(_Z9update_nn2NNf)
        /*005c*/ 	.word	0x00000000


	//----- nvinfo : EIATTR_MIN_STACK_SIZE
	.align		4
.L_24:
        /*0060*/ 	.byte	0x04, 0x12
        /*0062*/ 	.short	(.L_26 - .L_25)
	.align		4
.L_25:
        /*0064*/ 	.word	index@(_Z9update_nn2NNf)
        /*0068*/ 	.word	0x00000000


	//----- nvinfo : EIATTR_MIN_STACK_SIZE
	.align		4
.L_26:
        /*006c*/ 	.byte	0x04, 0x12
        /*006e*/ 	.short	(.L_28 - .L_27)
	.align		4
.L_27:
        /*0070*/ 	.word	index@(_Z10grad_layer2NNiPfS0_i)
        /*0074*/ 	.word	0x00000000


	//----- nvinfo : EIATTR_MIN_STACK_SIZE
	.align		4
.L_28:
        /*0078*/ 	.byte	0x04, 0x12
        /*007a*/ 	.short	(.L_30 - .L_29)
	.align		4
.L_29:
        /*007c*/ 	.word	index@(_Z10call_layer2NNiPf)
        /*0080*/ 	.word	0x00000000


	//----- nvinfo : EIATTR_MIN_STACK_SIZE
	.align		4
.L_30:
        /*0084*/ 	.byte	0x04, 0x12
        /*0086*/ 	.short	(.L_32 - .L_31)
	.align		4
.L_31:
        /*0088*/ 	.word	index@(_Z9zero_grad2NN)
        /*008c*/ 	.word	0x00000000
.L_32:


//--------------------- .nv.compat                --------------------------
	.section	.nv.compat,"",@"SHT_CUDA_COMPAT_INFO"
	.align	4
        /*0000*/ 	.byte	0x02, 0x09, 0x00, 0x00, 0x02, 0x02, 0x01, 0x00, 0x02, 0x05, 0x05, 0x00, 0x03, 0x07, 0x01, 0x01
        /*0010*/ 	.byte	0x02, 0x03, 0x00, 0x00, 0x02, 0x06, 0x01, 0x00, 0x04, 0x0b, 0x08, 0x00, 0x01, 0x00, 0x00, 0x00
        /*0020*/ 	.byte	0x00, 0x00, 0x00, 0x00


//--------------------- .nv.info._Z9update_nn2NNf --------------------------
	.section	.nv.info._Z9update_nn2NNf,"",@"SHT_CUDA_INFO"
	.sectionflags	@""
	.align	4


	//----- nvinfo : EIATTR_CUDA_API_VERSION
	.align		4
        /*0000*/ 	.byte	0x04, 0x37
        /*0002*/ 	.short	(.L_34 - .L_33)
.L_33:
        /*0004*/ 	.word	0x00000082


	//----- nvinfo : EIATTR_KPARAM_INFO
	.align		4
.L_34:
        /*0008*/ 	.byte	0x04, 0x17
        /*000a*/ 	.short	(.L_36 - .L_35)
.L_35:
        /*000c*/ 	.word	0x00000000
        /*0010*/ 	.short	0x0001
        /*0012*/ 	.short	0x0010
        /*0014*/ 	.byte	0x00, 0xf0, 0x11, 0x00


	//----- nvinfo : EIATTR_KPARAM_INFO
	.align		4
.L_36:
        /*0018*/ 	.byte	0x04, 0x17
        /*001a*/ 	.short	(.L_38 - .L_37)
.L_37:
        /*001c*/ 	.word	0x00000000
        /*0020*/ 	.short	0x0000
        /*0022*/ 	.short	0x0000
        /*0024*/ 	.byte	0x00, 0xf0, 0x41, 0x00


	//----- nvinfo : EIATTR_SPARSE_MMA_MASK
	.align		4
.L_38:
        /*0028*/ 	.byte	0x03, 0x50
        /*002a*/ 	.short	0x0000


	//----- nvinfo : EIATTR_MAXREG_COUNT
	.align		4
        /*002c*/ 	.byte	0x03, 0x1b
        /*002e*/ 	.short	0x00ff


	//----- nvinfo : EIATTR_MERCURY_ISA_VERSION
	.align		4
        /*0030*/ 	.byte	0x03, 0x5f
        /*0032*/ 	.short	0x0101


	//----- nvinfo : EIATTR_VRC_CTA_INIT_COUNT
	.align		4
        /*0034*/ 	.byte	0x02, 0x4a
	.zero		1
	.zero		1


	//----- nvinfo : EIATTR_EXIT_INSTR_OFFSETS
	.align		4
        /*0038*/ 	.byte	0x04, 0x1c
        /*003a*/ 	.short	(.L_40 - .L_39)


	//   ....[0]....
.L_39:
        /*003c*/ 	.word	0x00000030


	//   ....[1]....
        /*0040*/ 	.word	0x00000770


	//   ....[2]....
        /*0044*/ 	.word	0x000009b0


	//----- nvinfo : EIATTR_CRS_STACK_SIZE
	.align		4
.L_40:
        /*0048*/ 	.byte	0x04, 0x1e
        /*004a*/ 	.short	(.L_42 - .L_41)
.L_41:
        /*004c*/ 	.word	0x00000000


	//----- nvinfo : EIATTR_CBANK_PARAM_SIZE
	.align		4
.L_42:
        /*0050*/ 	.byte	0x03, 0x19
        /*0052*/ 	.short	0x0014


	//----- nvinfo : EIATTR_PARAM_CBANK
	.align		4
        /*0054*/ 	.byte	0x04, 0x0a
        /*0056*/ 	.short	(.L_44 - .L_43)
	.align		4
.L_43:
        /*0058*/ 	.word	index@(.nv.constant0._Z9update_nn2NNf)
        /*005c*/ 	.short	0x0380
        /*005e*/ 	.short	0x0014


	//----- nvinfo : EIATTR_SW_WAR
	.align		4
.L_44:
        /*0060*/ 	.byte	0x04, 0x36
        /*0062*/ 	.short	(.L_46 - .L_45)
.L_45:
        /*0064*/ 	.word	0x00000008
.L_46:


//--------------------- .nv.info._Z10grad_layer2NNiPfS0_i --------------------------
	.section	.nv.info._Z10grad_layer2NNiPfS0_i,"",@"SHT_CUDA_INFO"
	.sectionflags	@""
	.align	4


	//----- nvinfo : EIATTR_CUDA_API_VERSION
	.align		4
        /*0000*/ 	.byte	0x04, 0x37
        /*0002*/ 	.short	(.L_48 - .L_47)
.L_47:
        /*0004*/ 	.word	0x00000082


	//----- nvinfo : EIATTR_KPARAM_INFO
	.align		4
.L_48:
        /*0008*/ 	.byte	0x04, 0x17
        /*000a*/ 	.short	(.L_50 - .L_49)
.L_49:
        /*000c*/ 	.word	0x00000000
        /*0010*/ 	.short	0x0004
        /*0012*/ 	.short	0x0028
        /*0014*/ 	.byte	0x00, 0xf0, 0x11, 0x00


	//----- nvinfo : EIATTR_KPARAM_INFO
	.align		4
.L_50:
        /*0018*/ 	.byte	0x04, 0x17
        /*001a*/ 	.short	(.L_52 - .L_51)
.L_51:
        /*001c*/ 	.word	0x00000000
        /*0020*/ 	.short	0x0003
        /*0022*/ 	.short	0x0020
        /*0024*/ 	.byte	0x00, 0xf5, 0x21, 0x00


	//----- nvinfo : EIATTR_KPARAM_INFO
	.align		4
.L_52:
        /*0028*/ 	.byte	0x04, 0x17
        /*002a*/ 	.short	(.L_54 - .L_53)
.L_53:
        /*002c*/ 	.word	0x00000000
        /*0030*/ 	.short	0x0002
        /*0032*/ 	.short	0x0018
        /*0034*/ 	.byte	0x00, 0xf5, 0x21, 0x00


	//----- nvinfo : EIATTR_KPARAM_INFO
	.align		4
.L_54:
        /*0038*/ 	.byte	0x04, 0x17
        /*003a*/ 	.short	(.L_56 - .L_55)
.L_55:
        /*003c*/ 	.word	0x00000000
        /*0040*/ 	.short	0x0001
        /*0042*/ 	.short	0x0010
        /*0044*/ 	.byte	0x00, 0xf0, 0x11, 0x00


	//----- nvinfo : EIATTR_KPARAM_INFO
	.align		4
.L_56:
        /*0048*/ 	.byte	0x04, 0x17
        /*004a*/ 	.short	(.L_58 - .L_57)
.L_57:
        /*004c*/ 	.word	0x00000000
        /*0050*/ 	.short	0x0000
        /*0052*/ 	.short	0x0000
        /*0054*/ 	.byte	0x00, 0xf0, 0x41, 0x00


	//----- nvinfo : EIATTR_SPARSE_MMA_MASK
	.align		4
.L_58:
        /*0058*/ 	.byte	0x03, 0x50
        /*005a*/ 	.short	0x0000


	//----- nvinfo : EIATTR_MAXREG_COUNT
	.align		4
        /*005c*/ 	.byte	0x03, 0x1b
        /*005e*/ 	.short	0x00ff


	//----- nvinfo : EIATTR_NUM_BARRIERS
	.align		4
        /*0060*/ 	.byte	0x02, 0x4c
        /*0062*/ 	.byte	0x01
	.zero		1


	//----- nvinfo : EIATTR_MERCURY_ISA_VERSION
	.align		4
        /*0064*/ 	.byte	0x03, 0x5f
        /*0066*/ 	.short	0x0101


	//----- nvinfo : EIATTR_VRC_CTA_INIT_COUNT
	.align		4
        /*0068*/ 	.byte	0x02, 0x4a
	.zero		1
	.zero		1


	//----- nvinfo : EIATTR_EXIT_INSTR_OFFSETS
	.align		4
        /*006c*/ 	.byte	0x04, 0x1c
        /*006e*/ 	.short	(.L_60 - .L_59)


	//   ....[0]....
.L_59:
        /*0070*/ 	.word	0x00000080


	//   ....[1]....
        /*0074*/ 	.word	0x000000e0


	//   ....[2]....
        /*0078*/ 	.word	0x00000fa0


	//   ....[3]....
        /*007c*/ 	.word	0x00001040


	//----- nvinfo : EIATTR_CRS_STACK_SIZE
	.align		4
.L_60:
        /*0080*/ 	.byte	0x04, 0x1e
        /*0082*/ 	.short	(.L_62 - .L_61)
.L_61:
        /*0084*/ 	.word	0x00000000


	//----- nvinfo : EIATTR_CBANK_PARAM_SIZE
	.align		4
.L_62:
        /*0088*/ 	.byte	0x03, 0x19
        /*008a*/ 	.short	0x002c


	//----- nvinfo : EIATTR_PARAM_CBANK
	.align		4
        /*008c*/ 	.byte	0x04, 0x0a
        /*008e*/ 	.short	(.L_64 - .L_63)
	.align		4
.L_63:
        /*0090*/ 	.word	index@(.nv.constant0._Z10grad_layer2NNiPfS0_i)
        /*0094*/ 	.short	0x0380
        /*0096*/ 	.short	0x002c


	//----- nvinfo : EIATTR_SW_WAR
	.align		4
.L_64:
        /*0098*/ 	.byte	0x04, 0x36
        /*009a*/ 	.short	(.L_66 - .L_65)
.L_65:
        /*009c*/ 	.word	0x00000008
.L_66:


//--------------------- .nv.info._Z10call_layer2NNiPf --------------------------
	.section	.nv.info._Z10call_layer2NNiPf,"",@"SHT_CUDA_INFO"
	.sectionflags	@""
	.align	4


	//----- nvinfo : EIATTR_CUDA_API_VERSION
	.align		4
        /*0000*/ 	.byte	0x04, 0x37
        /*0002*/ 	.short	(.L_68 - .L_67)
.L_67:
        /*0004*/ 	.word	0x00000082


	//----- nvinfo : EIATTR_KPARAM_INFO
	.align		4
.L_68:
        /*0008*/ 	.byte	0x04, 0x17
        /*000a*/ 	.short	(.L_70 - .L_69)
.L_69:
        /*000c*/ 	.word	0x00000000
        /*0010*/ 	.short	0x0002
        /*0012*/ 	.short	0x0018
        /*0014*/ 	.byte	0x00, 0xf5, 0x21, 0x00


	//----- nvinfo : EIATTR_KPARAM_INFO
	.align		4
.L_70:
        /*0018*/ 	.byte	0x04, 0x17
        /*001a*/ 	.short	(.L_72 - .L_71)
.L_71:
        /*001c*/ 	.word	0x00000000
        /*0020*/ 	.short	0x0001
        /*0022*/ 	.short	0x0010
        /*0024*/ 	.byte	0x00, 0xf0, 0x11, 0x00


	//----- nvinfo : EIATTR_KPARAM_INFO
	.align		4
.L_72:
        /*0028*/ 	.byte	0x04, 0x17
        /*002a*/ 	.short	(.L_74 - .L_73)
.L_73:
        /*002c*/ 	.word	0x00000000
        /*0030*/ 	.short	0x0000
        /*0032*/ 	.short	0x0000
        /*0034*/ 	.byte	0x00, 0xf0, 0x41, 0x00


	//----- nvinfo : EIATTR_SPARSE_MMA_MASK
	.align		4
.L_74:
        /*0038*/ 	.byte	0x03, 0x50
        /*003a*/ 	.short	0x0000


	//----- nvinfo : EIATTR_MAXREG_COUNT
	.align		4
        /*003c*/ 	.byte	0x03, 0x1b
        /*003e*/ 	.short	0x00ff


	//----- nvinfo : EIATTR_NUM_BARRIERS
	.align		4
        /*0040*/ 	.byte	0x02, 0x4c
        /*0042*/ 	.byte	0x01
	.zero		1


	//----- nvinfo : EIATTR_MERCURY_ISA_VERSION
	.align		4
        /*0044*/ 	.byte	0x03, 0x5f
        /*0046*/ 	.short	0x0101


	//----- nvinfo : EIATTR_VRC_CTA_INIT_COUNT
	.align		4
        /*0048*/ 	.byte	0x02, 0x4a
	.zero		1
	.zero		1


	//----- nvinfo : EIATTR_EXIT_INSTR_OFFSETS
	.align		4
        /*004c*/ 	.byte	0x04, 0x1c
        /*004e*/ 	.short	(.L_76 - .L_75)


	//   ....[0]....
.L_75:
        /*0050*/ 	.word	0x00000080


	//   ....[1]....
        /*0054*/ 	.word	0x000000e0


	//   ....[2]....
        /*0058*/ 	.word	0x000009b0


	//   ....[3]....
        /*005c*/ 	.word	0x00000b60


	//   ....[4]....
        /*0060*/ 	.word	0x00000b80


	//   ....[5]....
        /*0064*/ 	.word	0x00000bf0


	//----- nvinfo : EIATTR_CRS_STACK_SIZE
	.align		4
.L_76:
        /*0068*/ 	.byte	0x04, 0x1e
        /*006a*/ 	.short	(.L_78 - .L_77)
.L_77:
        /*006c*/ 	.word	0x00000000


	//----- nvinfo : EIATTR_CBANK_PARAM_SIZE
	.align		4
.L_78:
        /*0070*/ 	.byte	0x03, 0x19
        /*0072*/ 	.short	0x0020


	//----- nvinfo : EIATTR_PARAM_CBANK
	.align		4
        /*0074*/ 	.byte	0x04, 0x0a
        /*0076*/ 	.short	(.L_80 - .L_79)
	.align		4
.L_79:
        /*0078*/ 	.word	index@(.nv.constant0._Z10call_layer2NNiPf)
        /*007c*/ 	.short	0x0380
        /*007e*/ 	.short	0x0020


	//----- nvinfo : EIATTR_SW_WAR
	.align		4
.L_80:
        /*0080*/ 	.byte	0x04, 0x36
        /*0082*/ 	.short	(.L_82 - .L_81)
.L_81:
        /*0084*/ 	.word	0x00000008
.L_82:


//--------------------- .nv.info._Z9zero_grad2NN  --------------------------
	.section	.nv.info._Z9zero_grad2NN,"",@"SHT_CUDA_INFO"
	.sectionflags	@""
	.align	4


	//----- nvinfo : EIATTR_CUDA_API_VERSION
	.align		4
        /*0000*/ 	.byte	0x04, 0x37
        /*0002*/ 	.short	(.L_84 - .L_83)
.L_83:
        /*0004*/ 	.word	0x00000082


	//----- nvinfo : EIATTR_KPARAM_INFO
	.align		4
.L_84:
        /*0008*/ 	.byte	0x04, 0x17
        /*000a*/ 	.short	(.L_86 - .L_85)
.L_85:
        /*000c*/ 	.word	0x00000000
        /*0010*/ 	.short	0x0000
        /*0012*/ 	.short	0x0000
        /*0014*/ 	.byte	0x00, 0xf0, 0x41, 0x00


	//----- nvinfo : EIATTR_SPARSE_MMA_MASK
	.align		4
.L_86:
        /*0018*/ 	.byte	0x03, 0x50
        /*001a*/ 	.short	0x0000


	//----- nvinfo : EIATTR_MAXREG_COUNT
	.align		4
        /*001c*/ 	.byte	0x03, 0x1b
        /*001e*/ 	.short	0x00ff


	//----- nvinfo : EIATTR_MERCURY_ISA_VERSION
	.align		4
        /*0020*/ 	.byte	0x03, 0x5f
        /*0022*/ 	.short	0x0101


	//----- nvinfo : EIATTR_VRC_CTA_INIT_COUNT
	.align		4
        /*0024*/ 	.byte	0x02, 0x4a
	.zero		1
	.zero		1


	//----- nvinfo : EIATTR_EXIT_INSTR_OFFSETS
	.align		4
        /*0028*/ 	.byte	0x04, 0x1c
        /*002a*/ 	.short	(.L_88 - .L_87)


	//   ....[0]....
.L_87:
        /*002c*/ 	.word	0x00000030


	//   ....[1]....
        /*0030*/ 	.word	0x00000580


	//   ....[2]....
        /*0034*/ 	.word	0x00000740


	//----- nvinfo : EIATTR_CRS_STACK_SIZE
	.align		4
.L_88:
        /*0038*/ 	.byte	0x04, 0x1e
        /*003a*/ 	.short	(.L_90 - .L_89)
.L_89:
        /*003c*/ 	.word	0x00000000


	//----- nvinfo : EIATTR_CBANK_PARAM_SIZE
	.align		4
.L_90:
        /*0040*/ 	.byte	0x03, 0x19
        /*0042*/ 	.short	0x0010


	//----- nvinfo : EIATTR_PARAM_CBANK
	.align		4
        /*0044*/ 	.byte	0x04, 0x0a
        /*0046*/ 	.short	(.L_92 - .L_91)
	.align		4
.L_91:
        /*0048*/ 	.word	index@(.nv.constant0._Z9zero_grad2NN)
        /*004c*/ 	.short	0x0380
        /*004e*/ 	.short	0x0010


	//----- nvinfo : EIATTR_SW_WAR
	.align		4
.L_92:
        /*0050*/ 	.byte	0x04, 0x36
        /*0052*/ 	.short	(.L_94 - .L_93)
.L_93:
        /*0054*/ 	.word	0x00000008
.L_94:


//--------------------- .nv.callgraph             --------------------------
	.section	.nv.callgraph,"",@"SHT_CUDA_CALLGRAPH"
	.align	4
	.sectionentsize	8
	.align		4
        /*0000*/ 	.word	0x00000000
	.align		4
        /*0004*/ 	.word	0xffffffff
	.align		4
        /*0008*/ 	.word	0x00000000
	.align		4
        /*000c*/ 	.word	0xfffffffe
	.align		4
        /*0010*/ 	.word	0x00000000
	.align		4
        /*0014*/ 	.word	0xfffffffd
	.align		4
        /*0018*/ 	.word	0x00000000
	.align		4
        /*001c*/ 	.word	0xfffffffc


//--------------------- .nv.constant4             --------------------------
	.section	.nv.constant4,"a",@progbits
	.align	8
	.align		8
.nv.constant4:
        /*0000*/ 	.dword	precalc_xorwow_matrix
	.align		8
        /*0008*/ 	.dword	precalc_xorwow_offset_matrix
	.align		8
        /*0010*/ 	.dword	mrg32k3aM1
	.align		8
        /*0018*/ 	.dword	mrg32k3aM2
	.align		8
        /*0020*/ 	.dword	mrg32k3aM1SubSeq
	.align		8
        /*0028*/ 	.dword	mrg32k3aM2SubSeq
	.align		8
        /*0030*/ 	.dword	mrg32k3aM1Seq
	.align		8
        /*0038*/ 	.dword	mrg32k3aM2Seq


//--------------------- .nv.constant3             --------------------------
	.section	.nv.constant3,"a",@progbits
	.align	8
.nv.constant3:
	.type		__cr_lgamma_table,@object
	.size		__cr_lgamma_table,(.L_8 - __cr_lgamma_table)
__cr_lgamma_table:
        /*0000*/ 	.byte	0x00, 0x00, 0x00, 0x00, 0x00, 0x00, 0x00, 0x00, 0x00, 0x00, 0x00, 0x00, 0x00, 0x00, 0x00, 0x00
        /*0010*/ 	.byte	0xef, 0x39, 0xfa, 0xfe, 0x42, 0x2e, 0xe6, 0x3f, 0x02, 0x20, 0x2a, 0xfa, 0x0b, 0xab, 0xfc, 0x3f
        /*0020*/ 	.byte	0xf9, 0x2c, 0x92, 0x7c, 0xa7, 0x6c, 0x09, 0x40, 0xc9, 0x79, 0x44, 0x3c, 0x64, 0x26, 0x13, 0x40
        /*0030*/ 	.byte	0xca, 0x01, 0xcf, 0x3a, 0x27, 0x51, 0x1a, 0x40, 0x30, 0xcc, 0x2d, 0xf3, 0xe1, 0x0c, 0x21, 0x40
        /*0040*/ 	.byte	0x0d, 0xb7, 0xfc, 0x82, 0x8e, 0x35, 0x25, 0x40
.L_8:


//--------------------- .text._Z9update_nn2NNf    --------------------------
	.section	.text._Z9update_nn2NNf,"ax",@progbits
	.align	128
        .global         _Z9update_nn2NNf
        .type           _Z9update_nn2NNf,@function
        .size           _Z9update_nn2NNf,(.L_x_63 - _Z9update_nn2NNf)
        .other          _Z9update_nn2NNf,@"STO_CUDA_ENTRY STV_DEFAULT"
_Z9update_nn2NNf:
.text._Z9update_nn2NNf:
[----:B------:R-:W-:Y:S08]  /*0000*/  LDC R1, c[0x0][0x37c] ;  /* 0x0000df00ff017b82 */ /* 0x000ff00000000800 */
[----:B------:R-:W0:Y:S02]  /*0010*/  LDC R4, c[0x0][0x388] ;  /* 0x0000e200ff047b82 */ /* 0x000e240000000800 */
[----:B0-----:R-:W-:-:S13]  /*0020*/  ISETP.GE.AND P0, PT, R4, 0x1, PT ;  /* 0x000000010400780c */ /* 0x001fda0003f06270 */
[----:B------:R-:W-:Y:S05]  /*0030*/  @!P0 EXIT ;  /* 0x000000000000894d */ /* 0x000fea0003800000 */
[----:B------:R-:W0:Y:S01]  /*0040*/  S2R R0, SR_CTAID.X ;  /* 0x0000000000007919 */ /* 0x000e220000002500 */
[C---:B------:R-:W-:Y:S01]  /*0050*/  ISETP.GE.U32.AND P0, PT, R4.reuse, 0x4, PT ;  /* 0x000000040400780c */ /* 0x040fe20003f06070 */
[----:B------:R-:W1:Y:S01]  /*0060*/  LDCU.64 UR6, c[0x0][0x358] ;  /* 0x00006b00ff0677ac */ /* 0x000e620008000a00 */
[----:B------:R-:W-:Y:S01]  /*0070*/  HFMA2 R6, -RZ, RZ, 0, 0 ;  /* 0x00000000ff067431 */ /* 0x000fe200000001ff */
[----:B------:R-:W2:Y:S01]  /*0080*/  S2R R2, SR_TID.X ;  /* 0x0000000000027919 */ /* 0x000ea20000002100 */
[----:B------:R-:W-:-:S09]  /*0090*/  LOP3.LUT R3, R4, 0x3, RZ, 0xc0, !PT ;  /* 0x0000000304037812 */ /* 0x000fd200078ec0ff */
[----:B------:R-:W-:Y:S05]  /*00a0*/  @!P0 BRA `(.L_x_0) ;  /* 0x0000000400ac8947 */ /* 0x000fea0003800000 */
[----:B------:R-:W3:Y:S01]  /*00b0*/  LDCU.64 UR4, c[0x0][0x380] ;  /* 0x00007000ff0477ac */ /* 0x000ee20008000a00 */
[----:B------:R-:W4:Y:S01]  /*00c0*/  LDC R7, c[0x0][0x390] ;  /* 0x0000e400ff077b82 */ /* 0x000f220000000800 */
[----:B------:R-:W-:Y:S01]  /*00d0*/  LOP3.LUT R6, R4, 0x7ffffffc, RZ, 0xc0, !PT ;  /* 0x7ffffffc04067812 */ /* 0x000fe200078ec0ff */
[----:B------:R-:W0:Y:S04]  /*00e0*/  LDCU UR8, c[0x0][0x390] ;  /* 0x00007200ff0877ac */ /* 0x000e280008000800 */
[----:B------:R-:W-:Y:S01]  /*00f0*/  IMAD.MOV R8, RZ, RZ, -R6 ;  /* 0x000000ffff087224 */ /* 0x000fe200078e0a06 */
[----:B---3--:R-:W-:-:S04]  /*0100*/  UIADD3 UR4, UP0, UPT, UR4, 0x20, URZ ;  /* 0x0000002004047890 */ /* 0x008fc8000ff1e0ff */
[----:B------:R-:W-:Y:S02]  /*0110*/  UIADD3.X UR5, UPT, UPT, URZ, UR5, URZ, UP0, !UPT ;  /* 0x00000005ff057290 */ /* 0x000fe400087fe4ff */
[----:B------:R-:W-:-:S04]  /*0120*/  MOV R4, UR4 ;  /* 0x0000000400047c02 */ /* 0x000fc80008000f00 */
[----:B0-----:R-:W-:-:S07]  /*0130*/  IMAD.U32 R5, RZ, RZ, UR5 ;  /* 0x00000005ff057e24 */ /* 0x001fce000f8e00ff */
.L_x_9:
[----:B01----:R-:W3:Y:S02]  /*0140*/  LDG.E R9, desc[UR6][R4.64+-0x18] ;  /* 0xffffe80604097981 */ /* 0x003ee4000c1e1900 */
[----:B---3--:R-:W-:-:S13]  /*0150*/  ISETP.GE.U32.AND P0, PT, R0, R9, PT ;  /* 0x000000090000720c */ /* 0x008fda0003f06070 */
[----:B------:R-:W-:Y:S05]  /*0160*/  @P0 BRA `(.L_x_1) ;  /* 0x0000000000500947 */ /* 0x000fea0003800000 */
[----:B------:R-:W3:Y:S02]  /*0170*/  LDG.E.64 R10, desc[UR6][R4.64+-0x20] ;  /* 0xffffe006040a7981 */ /* 0x000ee4000c1e1b00 */
[----:B---3--:R-:W-:-:S05]  /*0180*/  IMAD.WIDE.U32 R10, R0, 0x28, R10 ;  /* 0x00000028000a7825 */ /* 0x008fca00078e000a */
[----:B------:R-:W2:Y:S01]  /*0190*/  LDG.E R9, desc[UR6][R10.64+0x8] ;  /* 0x000008060a097981 */ /* 0x000ea2000c1e1900 */
[----:B------:R-:W-:Y:S01]  /*01a0*/  BSSY.RECONVERGENT B0, `(.L_x_1) ;  /* 0x0000010000007945 */ /* 0x000fe20003800200 */
[----:B--2---:R-:W-:-:S13]  /*01b0*/  ISETP.GE.U32.AND P0, PT, R2, R9, PT ;  /* 0x000000090200720c */ /* 0x004fda0003f06070 */
[----:B------:R-:W-:Y:S05]  /*01c0*/  @P0 BRA `(.L_x_2) ;  /* 0x0000000000340947 */ /* 0x000fea0003800000 */
[----:B------:R-:W2:Y:S04]  /*01d0*/  LDG.E.64 R12, desc[UR6][R10.64+0x18] ;  /* 0x000018060a0c7981 */ /* 0x000ea8000c1e1b00 */
[----:B------:R-:W3:Y:S01]  /*01e0*/  LDG.E.64 R14, desc[UR6][R10.64] ;  /* 0x000000060a0e7981 */ /* 0x000ee2000c1e1b00 */
[----:B--2---:R-:W-:-:S04]  /*01f0*/  IMAD.WIDE.U32 R12, R2, 0x4, R12 ;  /* 0x00000004020c7825 */ /* 0x004fc800078e000c */
[C---:B---3--:R-:W-:Y:S02]  /*0200*/  IMAD.WIDE.U32 R14, R2.reuse, 0x4, R14 ;  /* 0x00000004020e7825 */ /* 0x048fe400078e000e */
[----:B------:R-:W2:Y:S04]  /*0210*/  LDG.E R12, desc[UR6][R12.64] ;  /* 0x000000060c0c7981 */ /* 0x000ea8000c1e1900 */
[----:B------:R-:W2:Y:S01]  /*0220*/  LDG.E R9, desc[UR6][R14.64] ;  /* 0x000000060e097981 */ /* 0x000ea2000c1e1900 */
[----:B------:R-:W-:Y:S01]  /*0230*/  ISETP.NE.AND P0, PT, R2, RZ, PT ;  /* 0x000000ff0200720c */ /* 0x000fe20003f05270 */
[----:B--2---:R-:W-:-:S05]  /*0240*/  FFMA R9, -R12, UR8, R9 ;  /* 0x000000080c097c23 */ /* 0x004fca0008000109 */
[----:B------:R0:W-:Y:S07]  /*0250*/  STG.E desc[UR6][R14.64], R9 ;  /* 0x000000090e007986 */ /* 0x0001ee000c101906 */
[----:B------:R-:W2:Y:S04]  /*0260*/  @!P0 LDG.E R16, desc[UR6][R10.64+0x24] ;  /* 0x000024060a108981 */ /* 0x000ea8000c1e1900 */
[----:B------:R-:W2:Y:S02]  /*0270*/  @!P0 LDG.E R17, desc[UR6][R10.64+0xc] ;  /* 0x00000c060a118981 */ /* 0x000ea4000c1e1900 */
[----:B--2---:R-:W-:-:S05]  /*0280*/  @!P0 FFMA R17, -R16, UR8, R17 ;  /* 0x0000000810118c23 */ /* 0x004fca0008000111 */
[----:B------:R0:W-:Y:S02]  /*0290*/  @!P0 STG.E desc[UR6][R10.64+0xc], R17 ;  /* 0x00000c110a008986 */ /* 0x0001e4000c101906 */
.L_x_2:
[----:B------:R-:W-:Y:S05]  /*02a0*/  BSYNC.RECONVERGENT B0 ;  /* 0x0000000000007941 */ /* 0x000fea0003800200 */
.L_x_1:
[----:B0-----:R-:W3:Y:S02]  /*02b0*/  LDG.E R9, desc[UR6][R4.64+-0x8] ;  /* 0xfffff80604097981 */ /* 0x001ee4000c1e1900 */
        /* <DEDUP_REMOVED lines=21> */
.L_x_4:
[----:B------:R-:W-:Y:S05]  /*0410*/  BSYNC.RECONVERGENT B0 ;  /* 0x0000000000007941 */ /* 0x000fea0003800200 */
.L_x_3:
        /* <DEDUP_REMOVED lines=22> */
.L_x_6:
[----:B------:R-:W-:Y:S05]  /*0580*/  BSYNC.RECONVERGENT B0 ;  /* 0x0000000000007941 */ /* 0x000fea0003800200 */
.L_x_5:
[----:B0-----:R-:W3:Y:S01]  /*0590*/  LDG.E R9, desc[UR6][R4.64+0x18] ;  /* 0x0000180604097981 */ /* 0x001ee2000c1e1900 */
[----:B------:R-:W-:-:S04]  /*05a0*/  IADD3 R8, PT, PT, R8, 0x4, RZ ;  /* 0x0000000408087810 */ /* 0x000fc80007ffe0ff */
[----:B------:R-:W-:Y:S02]  /*05b0*/  ISETP.NE.AND P0, PT, R8, RZ, PT ;  /* 0x000000ff0800720c */ /* 0x000fe40003f05270 */
        /* <DEDUP_REMOVED lines=12> */
[----:B------:R-:W4:Y:S04]  /*0680*/  LDG.E R12, desc[UR6][R12.64] ;  /* 0x000000060c0c7981 */ /* 0x000f28000c1e1900 */
[----:B------:R-:W4:Y:S01]  /*0690*/  LDG.E R9, desc[UR6][R14.64] ;  /* 0x000000060e097981 */ /* 0x000f22000c1e1900 */
[----:B------:R-:W-:Y:S01]  /*06a0*/  ISETP.NE.AND P1, PT, R2, RZ, PT ;  /* 0x000000ff0200720c */ /* 0x000fe20003f25270 */
[----:B----4-:R-:W-:-:S05]  /*06b0*/  FFMA R9, -R12, R7, R9 ;  /* 0x000000070c097223 */ /* 0x010fca0000000109 */
[----:B------:R0:W-:Y:S07]  /*06c0*/  STG.E desc[UR6][R14.64], R9 ;  /* 0x000000090e007986 */ /* 0x0001ee000c101906 */
[----:B------:R-:W-:Y:S05]  /*06d0*/  @P1 BRA `(.L_x_8) ;  /* 0x0000000000101947 */ /* 0x000fea0003800000 */
[----:B------:R-:W2:Y:S04]  /*06e0*/  LDG.E R12, desc[UR6][R10.64+0x24] ;  /* 0x000024060a0c7981 */ /* 0x000ea8000c1e1900 */
[----:B0-----:R-:W2:Y:S02]  /*06f0*/  LDG.E R9, desc[UR6][R10.64+0xc] ;  /* 0x00000c060a097981 */ /* 0x001ea4000c1e1900 */
[----:B--2---:R-:W-:-:S05]  /*0700*/  FFMA R9, -R12, R7, R9 ;  /* 0x000000070c097223 */ /* 0x004fca0000000109 */
[----:B------:R1:W-:Y:S02]  /*0710*/  STG.E desc[UR6][R10.64+0xc], R9 ;  /* 0x00000c090a007986 */ /* 0x0003e4000c101906 */
.L_x_8:
[----:B------:R-:W-:Y:S05]  /*0720*/  BSYNC.RECONVERGENT B0 ;  /* 0x0000000000007941 */ /* 0x000fea0003800200 */
.L_x_7:
[----:B------:R-:W-:-:S05]  /*0730*/  IADD3 R4, P1, PT, R4, 0x40, RZ ;  /* 0x0000004004047810 */ /* 0x000fca0007f3e0ff */
[----:B------:R-:W-:Y:S01]  /*0740*/  IMAD.X R5, RZ, RZ, R5, P1 ;  /* 0x000000ffff057224 */ /* 0x000fe200008e0605 */
[----:B------:R-:W-:Y:S07]  /*0750*/  @P0 BRA `(.L_x_9) ;  /* 0xfffffff800780947 */ /* 0x000fee000383ffff */
.L_x_0:
[----:B------:R-:W-:-:S13]  /*0760*/  ISETP.NE.AND P0, PT, R3, RZ, PT ;  /* 0x000000ff0300720c */ /* 0x000fda0003f05270 */
[----:B-1----:R-:W-:Y:S05]  /*0770*/  @!P0 EXIT ;  /* 0x000000000000894d */ /* 0x002fea0003800000 */
[----:B------:R-:W1:Y:S01]  /*0780*/  LDC.64 R4, c[0x0][0x380] ;  /* 0x0000e000ff047b82 */ /* 0x000e620000000a00 */
[----:B------:R-:W-:-:S07]  /*0790*/  IADD3 R3, PT, PT, -R3, RZ, RZ ;  /* 0x000000ff03037210 */ /* 0x000fce0007ffe1ff */
[----:B----4-:R-:W3:Y:S01]  /*07a0*/  LDC R7, c[0x0][0x390] ;  /* 0x0000e400ff077b82 */ /* 0x010ee20000000800 */
[----:B-1----:R-:W-:-:S03]  /*07b0*/  IMAD.WIDE.U32 R4, R6, 0x10, R4 ;  /* 0x0000001006047825 */ /* 0x002fc600078e0004 */
[----:B------:R-:W-:-:S05]  /*07c0*/  IADD3 R4, P0, PT, R4, 0x8, RZ ;  /* 0x0000000804047810 */ /* 0x000fca0007f1e0ff */
[----:B---3--:R-:W-:-:S08]  /*07d0*/  IMAD.X R5, RZ, RZ, R5, P0 ;  /* 0x000000ffff057224 */ /* 0x008fd000000e0605 */
.L_x_12:
[----:B01----:R-:W3:Y:S01]  /*07e0*/  LDG.E R9, desc[UR6][R4.64] ;  /* 0x0000000604097981 */ /* 0x003ee2000c1e1900 */
        /* <DEDUP_REMOVED lines=17> */
[----:B--2---:R-:W-:-:S05]  /*0900*/  FFMA R15, -R10, R7, R15 ;  /* 0x000000070a0f7223 */ /* 0x004fca000000010f */
[----:B------:R0:W-:Y:S07]  /*0910*/  STG.E desc[UR6][R12.64], R15 ;  /* 0x0000000f0c007986 */ /* 0x0001ee000c101906 */
[----:B------:R-:W-:Y:S05]  /*0920*/  @P1 BRA `(.L_x_11) ;  /* 0x0000000000101947 */ /* 0x000fea0003800000 */
[----:B------:R-:W2:Y:S04]  /*0930*/  LDG.E R6, desc[UR6][R8.64+0x24] ;  /* 0x0000240608067981 */ /* 0x000ea8000c1e1900 */
[----:B------:R-:W2:Y:S02]  /*0940*/  LDG.E R11, desc[UR6][R8.64+0xc] ;  /* 0x00000c06080b7981 */ /* 0x000ea4000c1e1900 */
[----:B--2---:R-:W-:-:S05]  /*0950*/  FFMA R11, -R6, R7, R11 ;  /* 0x00000007060b7223 */ /* 0x004fca000000010b */
[----:B------:R1:W-:Y:S02]  /*0960*/  STG.E desc[UR6][R8.64+0xc], R11 ;  /* 0x00000c0b08007986 */ /* 0x0003e4000c101906 */
.L_x_11:
[----:B------:R-:W-:Y:S05]  /*0970*/  BSYNC.RECONVERGENT B0 ;  /* 0x0000000000007941 */ /* 0x000fea0003800200 */
.L_x_10:
[----:B------:R-:W-:-:S04]  /*0980*/  IADD3 R4, P1, PT, R4, 0x10, RZ ;  /* 0x0000001004047810 */ /* 0x000fc80007f3e0ff */
[----:B------:R-:W-:Y:S01]  /*0990*/  IADD3.X R5, PT, PT, RZ, R5, RZ, P1, !PT ;  /* 0x00000005ff057210 */ /* 0x000fe20000ffe4ff */
[----:B------:R-:W-:Y:S08]  /*09a0*/  @P0 BRA `(.L_x_12) ;  /* 0xfffffffc008c0947 */ /* 0x000ff0000383ffff */
[----:B------:R-:W-:Y:S05]  /*09b0*/  EXIT ;  /* 0x000000000000794d */ /* 0x000fea0003800000 */
.L_x_13:
[----:B------:R-:W-:-:S00]  /*09c0*/  BRA `(.L_x_13) ;  /* 0xfffffffc00fc7947 */ /* 0x000fc0000383ffff */
[----:B------:R-:W-:-:S00]  /*09d0*/  NOP ;  /* 0x0000000000007918 */ /* 0x000fc00000000000 */
        /* <DEDUP_REMOVED lines=10> */
.L_x_63:


//--------------------- .text._Z10grad_layer2NNiPfS0_i --------------------------
	.section	.text._Z10grad_layer2NNiPfS0_i,"ax",@progbits
	.align	128
        .global         _Z10grad_layer2NNiPfS0_i
        .type           _Z10grad_layer2NNiPfS0_i,@function
        .size           _Z10grad_layer2NNiPfS0_i,(.L_x_64 - _Z10grad_layer2NNiPfS0_i)
        .other          _Z10grad_layer2NNiPfS0_i,@"STO_CUDA_ENTRY STV_DEFAULT"
_Z10grad_layer2NNiPfS0_i:
.text._Z10grad_layer2NNiPfS0_i:
[----:B------:R-:W-:Y:S08]  /*0000*/  LDC R1, c[0x0][0x37c] ;  /* 0x0000df00ff017b82 */ /* 0x000ff00000000800 */
[----:B------:R-:W0:Y:S01]  /*0010*/  LDC R0, c[0x0][0x390] ;  /* 0x0000e400ff007b82 */ /* 0x000e220000000800 */
[----:B------:R-:W1:Y:S07]  /*0020*/  LDCU.64 UR6, c[0x0][0x358] ;  /* 0x00006b00ff0677ac */ /* 0x000e6e0008000a00 */
[----:B------:R-:W0:Y:S02]  /*0030*/  LDC.64 R10, c[0x0][0x380] ;  /* 0x0000e000ff0a7b82 */ /* 0x000e240000000a00 */
[----:B0-----:R-:W-:-:S05]  /*0040*/  IMAD.WIDE R10, R0, 0x10, R10 ;  /* 0x00000010000a7825 */ /* 0x001fca00078e020a */
[----:B-1----:R-:W2:Y:S01]  /*0050*/  LDG.E R3, desc[UR6][R10.64+0x8] ;  /* 0x000008060a037981 */ /* 0x002ea2000c1e1900 */
[----:B------:R-:W2:Y:S02]  /*0060*/  S2R R2, SR_CTAID.X ;  /* 0x0000000000027919 */ /* 0x000ea40000002500 */
[----:B--2---:R-:W-:-:S13]  /*0070*/  ISETP.GE.U32.AND P0, PT, R2, R3, PT ;  /* 0x000000030200720c */ /* 0x004fda0003f06070 */
[----:B------:R-:W-:Y:S05]  /*0080*/  @P0 EXIT ;  /* 0x000000000000094d */ /* 0x000fea0003800000 */
[----:B------:R-:W2:Y:S01]  /*0090*/  LDG.E.64 R12, desc[UR6][R10.64] ;  /* 0x000000060a0c7981 */ /* 0x000ea2000c1e1b00 */
[----:B------:R-:W0:Y:S01]  /*00a0*/  S2R R3, SR_TID.X ;  /* 0x0000000000037919 */ /* 0x000e220000002100 */
[----:B--2---:R-:W-:-:S05]  /*00b0*/  IMAD.WIDE.U32 R12, R2, 0x28, R12 ;  /* 0x00000028020c7825 */ /* 0x004fca00078e000c */
[----:B------:R-:W0:Y:S02]  /*00c0*/  LDG.E R4, desc[UR6][R12.64+0x8] ;  /* 0x000008060c047981 */ /* 0x000e24000c1e1900 */
[----:B0-----:R-:W-:-:S13]  /*00d0*/  ISETP.GE.U32.AND P0, PT, R3, R4, PT ;  /* 0x000000040300720c */ /* 0x001fda0003f06070 */
[----:B------:R-:W-:Y:S05]  /*00e0*/  @P0 EXIT ;  /* 0x000000000000094d */ /* 0x000fea0003800000 */
[----:B------:R-:W-:Y:S01]  /*00f0*/  ISETP.NE.AND P0, PT, R3, RZ, PT ;  /* 0x000000ff0300720c */ /* 0x000fe20003f05270 */
[----:B------:R-:W-:-:S12]  /*0100*/  BSSY.RECONVERGENT B0, `(.L_x_14) ;  /* 0x00000dd000007945 */ /* 0x000fd80003800200 */
[----:B------:R-:W-:Y:S05]  /*0110*/  @P0 BRA `(.L_x_15) ;  /* 0x0000000c006c0947 */ /* 0x000fea0003800000 */
[----:B------:R-:W0:Y:S02]  /*0120*/  LDCU UR4, c[0x0][0x388] ;  /* 0x00007100ff0477ac */ /* 0x000e240008000800 */
[----:B0-----:R-:W-:-:S06]  /*0130*/  UIADD3 UR4, UPT, UPT, UR4, -0x1, URZ ;  /* 0xffffffff04047890 */ /* 0x001fcc000fffe0ff */
[----:B------:R-:W-:-:S13]  /*0140*/  ISETP.NE.AND P0, PT, R0, UR4, PT ;  /* 0x0000000400007c0c */ /* 0x000fda000bf05270 */
[----:B------:R-:W-:Y:S05]  /*0150*/  @P0 BRA `(.L_x_16) ;  /* 0x0000000000280947 */ /* 0x000fea0003800000 */
[----:B------:R-:W0:Y:S02]  /*0160*/  LDC.64 R4, c[0x0][0x3a0] ;  /* 0x0000e800ff047b82 */ /* 0x000e240000000a00 */
[----:B0-----:R-:W-:Y:S02]  /*0170*/  IMAD.WIDE.U32 R4, R2, 0x4, R4 ;  /* 0x0000000402047825 */ /* 0x001fe400078e0004 */
[----:B------:R-:W2:Y:S04]  /*0180*/  LDG.E R2, desc[UR6][R12.64+0x10] ;  /* 0x000010060c027981 */ /* 0x000ea8000c1e1900 */
[----:B------:R-:W3:Y:S01]  /*0190*/  LDG.E R5, desc[UR6][R4.64] ;  /* 0x0000000604057981 */ /* 0x000ee2000c1e1900 */
[C---:B--2---:R-:W-:Y:S01]  /*01a0*/  FFMA R9, -R2.reuse, R2, 1 ;  /* 0x3f80000002097423 */ /* 0x044fe20000000102 */
[----:B---3--:R-:W-:-:S04]  /*01b0*/  FADD R6, R2, -R5 ;  /* 0x8000000502067221 */ /* 0x008fc80000000000 */
[----:B------:R-:W-:-:S04]  /*01c0*/  FADD R6, R6, R6 ;  /* 0x0000000606067221 */ /* 0x000fc80000000000 */
[----:B------:R-:W-:-:S05]  /*01d0*/  FMUL R9, R6, R9 ;  /* 0x0000000906097220 */ /* 0x000fca0000400000 */
[----:B------:R0:W-:Y:S01]  /*01e0*/  STG.E desc[UR6][R12.64+0x14], R9 ;  /* 0x000014090c007986 */ /* 0x0001e2000c101906 */
[----:B------:R-:W-:Y:S05]  /*01f0*/  BRA `(.L_x_17) ;  /* 0x0000000c00287947 */ /* 0x000fea0003800000 */
.L_x_16:
[----:B------:R-:W2:Y:S01]  /*0200*/  LDG.E R4, desc[UR6][R10.64+0x18] ;  /* 0x000018060a047981 */ /* 0x000ea2000c1e1900 */
[----:B------:R-:W-:Y:S02]  /*0210*/  CS2R R8, SRZ ;  /* 0x0000000000087805 */ /* 0x000fe4000001ff00 */
[----:B--2---:R-:W-:-:S13]  /*0220*/  ISETP.GE.AND P0, PT, R4, 0x1, PT ;  /* 0x000000010400780c */ /* 0x004fda0003f06270 */
[----:B------:R-:W-:Y:S05]  /*0230*/  @!P0 BRA `(.L_x_18) ;  /* 0x0000000800f88947 */ /* 0x000fea0003800000 */
[----:B------:R0:W5:Y:S01]  /*0240*/  LDG.E.64 R14, desc[UR6][R10.64+0x10] ;  /* 0x000010060a0e7981 */ /* 0x000162000c1e1b00 */
[C---:B------:R-:W-:Y:S01]  /*0250*/  ISETP.GE.U32.AND P1, PT, R4.reuse, 0x10, PT ;  /* 0x000000100400780c */ /* 0x040fe20003f26070 */
[----:B------:R-:W-:Y:S01]  /*0260*/  HFMA2 R8, -RZ, RZ, 0, 0 ;  /* 0x00000000ff087431 */ /* 0x000fe200000001ff */
[----:B------:R-:W-:Y:S02]  /*0270*/  LOP3.LUT R5, R4, 0xf, RZ, 0xc0, !PT ;  /* 0x0000000f04057812 */ /* 0x000fe400078ec0ff */
[----:B------:R-:W-:Y:S02]  /*0280*/  MOV R7, RZ ;  /* 0x000000ff00077202 */ /* 0x000fe40000000f00 */
[----:B------:R-:W-:-:S07]  /*0290*/  ISETP.NE.AND P0, PT, R5, RZ, PT ;  /* 0x000000ff0500720c */ /* 0x000fce0003f05270 */
[----:B0-----:R-:W-:Y:S06]  /*02a0*/  @!P1 BRA `(.L_x_19) ;  /* 0x0000000400709947 */ /* 0x001fec0003800000 */
[----:B-----5:R-:W-:Y:S02]  /*02b0*/  IADD3 R18, P1, PT, R14, 0x140, RZ ;  /* 0x000001400e127810 */ /* 0x020fe40007f3e0ff */
[----:B------:R-:W-:Y:S02]  /*02c0*/  LOP3.LUT R7, R4, 0x7ffffff0, RZ, 0xc0, !PT ;  /* 0x7ffffff004077812 */ /* 0x000fe400078ec0ff */
[----:B------:R-:W-:Y:S02]  /*02d0*/  MOV R8, RZ ;  /* 0x000000ff00087202 */ /* 0x000fe40000000f00 */
[----:B------:R-:W-:Y:S02]  /*02e0*/  IADD3.X R21, PT, PT, RZ, R15, RZ, P1, !PT ;  /* 0x0000000fff157210 */ /* 0x000fe40000ffe4ff */
[----:B------:R-:W-:-:S07]  /*02f0*/  IADD3 R6, PT, PT, -R7, RZ, RZ ;  /* 0x000000ff07067210 */ /* 0x000fce0007ffe1ff */
.L_x_20:
[----:B------:R-:W-:Y:S02]  /*0300*/  MOV R16, R18 ;  /* 0x0000001200107202 */ /* 0x000fe40000000f00 */
[----:B------:R-:W-:-:S05]  /*0310*/  MOV R17, R21 ;  /* 0x0000001500117202 */ /* 0x000fca0000000f00 */
[----:B------:R-:W2:Y:S04]  /*0320*/  LDG.E.64 R18, desc[UR6][R16.64+-0x140] ;  /* 0xfffec00610127981 */ /* 0x000ea8000c1e1b00 */
[----:B------:R-:W3:Y:S04]  /*0330*/  LDG.E.64 R26, desc[UR6][R16.64+-0x118] ;  /* 0xfffee806101a7981 */ /* 0x000ee8000c1e1b00 */
[----:B------:R-:W4:Y:S04]  /*0340*/  LDG.E.64 R24, desc[UR6][R16.64+-0xf0] ;  /* 0xffff100610187981 */ /* 0x000f28000c1e1b00 */
[----:B------:R-:W5:Y:S04]  /*0350*/  LDG.E R9, desc[UR6][R16.64+-0x12c] ;  /* 0xfffed40610097981 */ /* 0x000f68000c1e1900 */
[----:B------:R-:W5:Y:S04]  /*0360*/  LDG.E.64 R28, desc[UR6][R16.64+-0xc8] ;  /* 0xffff3806101c7981 */ /* 0x000f68000c1e1b00 */
[----:B------:R-:W5:Y:S01]  /*0370*/  LDG.E.64 R20, desc[UR6][R16.64+-0xa0] ;  /* 0xffff600610147981 */ /* 0x000f62000c1e1b00 */
[----:B--2---:R-:W-:-:S03]  /*0380*/  IMAD.WIDE.U32 R22, R2, 0x4, R18 ;  /* 0x0000000402167825 */ /* 0x004fc600078e0012 */
[----:B------:R-:W2:Y:S04]  /*0390*/  LDG.E.64 R18, desc[UR6][R16.64+-0x78] ;  /* 0xffff880610127981 */ /* 0x000ea8000c1e1b00 */
[----:B------:R-:W2:Y:S01]  /*03a0*/  LDG.E R23, desc[UR6][R22.64] ;  /* 0x0000000616177981 */ /* 0x000ea2000c1e1900 */
[----:B---3--:R-:W-:-:S04]  /*03b0*/  IMAD.WIDE.U32 R26, R2, 0x4, R26 ;  /* 0x00000004021a7825 */ /* 0x008fc800078e001a */
[C---:B----4-:R-:W-:Y:S02]  /*03c0*/  IMAD.WIDE.U32 R24, R2.reuse, 0x4, R24 ;  /* 0x0000000402187825 */ /* 0x050fe400078e0018 */
[----:B------:R-:W3:Y:S02]  /*03d0*/  LDG.E R26, desc[UR6][R26.64] ;  /* 0x000000061a1a7981 */ /* 0x000ee4000c1e1900 */
[C---:B-----5:R-:W-:Y:S02]  /*03e0*/  IMAD.WIDE.U32 R28, R2.reuse, 0x4, R28 ;  /* 0x00000004021c7825 */ /* 0x060fe400078e001c */
[----:B------:R-:W4:Y:S04]  /*03f0*/  LDG.E R24, desc[UR6][R24.64] ;  /* 0x0000000618187981 */ /* 0x000f28000c1e1900 */
[----:B------:R-:W5:Y:S01]  /*0400*/  LDG.E R22, desc[UR6][R16.64+-0xb4] ;  /* 0xffff4c0610167981 */ /* 0x000f62000c1e1900 */
[----:B------:R-:W-:-:S03]  /*0410*/  IMAD.WIDE.U32 R20, R2, 0x4, R20 ;  /* 0x0000000402147825 */ /* 0x000fc600078e0014 */
[----:B------:R-:W5:Y:S04]  /*0420*/  LDG.E R27, desc[UR6][R16.64+-0x64] ;  /* 0xffff9c06101b7981 */ /* 0x000f68000c1e1900 */
[----:B------:R-:W4:Y:S04]  /*0430*/  LDG.E R25, desc[UR6][R16.64+-0xdc] ;  /* 0xffff240610197981 */ /* 0x000f28000c1e1900 */
[----:B------:R-:W5:Y:S04]  /*0440*/  LDG.E R21, desc[UR6][R20.64] ;  /* 0x0000000614157981 */ /* 0x000f68000c1e1900 */
[----:B------:R-:W5:Y:S01]  /*0450*/  LDG.E R20, desc[UR6][R16.64+-0x8c] ;  /* 0xffff740610147981 */ /* 0x000f62000c1e1900 */
[----:B--2---:R-:W-:-:S03]  /*0460*/  FFMA R8, R23, R9, R8 ;  /* 0x0000000917087223 */ /* 0x004fc60000000008 */
[----:B------:R-:W3:Y:S04]  /*0470*/  LDG.E R23, desc[UR6][R16.64+-0x104] ;  /* 0xfffefc0610177981 */ /* 0x000ee8000c1e1900 */
[----:B------:R-:W5:Y:S01]  /*0480*/  LDG.E R9, desc[UR6][R28.64] ;  /* 0x000000061c097981 */ /* 0x000f62000c1e1900 */
[----:B------:R-:W-:-:S05]  /*0490*/  IMAD.WIDE.U32 R18, R2, 0x4, R18 ;  /* 0x0000000402127825 */ /* 0x000fca00078e0012 */
[----:B------:R-:W2:Y:S04]  /*04a0*/  LDG.E R28, desc[UR6][R18.64] ;  /* 0x00000006121c7981 */ /* 0x000ea8000c1e1900 */
[----:B------:R-:W2:Y:S04]  /*04b0*/  LDG.E R29, desc[UR6][R16.64+0xb4] ;  /* 0x0000b406101d7981 */ /* 0x000ea8000c1e1900 */
[----:B------:R-:W2:Y:S01]  /*04c0*/  LDG.E.64 R18, desc[UR6][R16.64+-0x28] ;  /* 0xffffd80610127981 */ /* 0x000ea2000c1e1b00 */
[----:B---3--:R-:W-:-:S04]  /*04d0*/  FFMA R23, R26, R23, R8 ;  /* 0x000000171a177223 */ /* 0x008fc80000000008 */
[----:B----4-:R-:W-:Y:S02]  /*04e0*/  FFMA R8, R24, R25, R23 ;  /* 0x0000001918087223 */ /* 0x010fe40000000017 */
[----:B------:R-:W3:Y:S02]  /*04f0*/  LDG.E.64 R24, desc[UR6][R16.64+-0x50] ;  /* 0xffffb00610187981 */ /* 0x000ee4000c1e1b00 */
[----:B-----5:R-:W-:Y:S02]  /*0500*/  FFMA R22, R9, R22, R8 ;  /* 0x0000001609167223 */ /* 0x020fe40000000008 */
[----:B------:R-:W4:Y:S02]  /*0510*/  LDG.E.64 R8, desc[UR6][R16.64] ;  /* 0x0000000610087981 */ /* 0x000f24000c1e1b00 */
[----:B------:R-:W-:Y:S02]  /*0520*/  FFMA R23, R21, R20, R22 ;  /* 0x0000001415177223 */ /* 0x000fe40000000016 */
[----:B------:R-:W5:Y:S02]  /*0530*/  LDG.E.64 R20, desc[UR6][R16.64+0x28] ;  /* 0x0000280610147981 */ /* 0x000f64000c1e1b00 */
[----:B--2---:R-:W-:-:S02]  /*0540*/  FFMA R27, R28, R27, R23 ;  /* 0x0000001b1c1b7223 */ /* 0x004fc40000000017 */
[----:B------:R-:W2:Y:S04]  /*0550*/  LDG.E.64 R22, desc[UR6][R16.64+0x50] ;  /* 0x0000500610167981 */ /* 0x000ea8000c1e1b00 */
[----:B------:R-:W2:Y:S01]  /*0560*/  LDG.E R28, desc[UR6][R16.64+0xdc] ;  /* 0x0000dc06101c7981 */ /* 0x000ea2000c1e1900 */
[----:B------:R-:W-:-:S06]  /*0570*/  IMAD.WIDE.U32 R18, R2, 0x4, R18 ;  /* 0x0000000402127825 */ /* 0x000fcc00078e0012 */
[----:B------:R0:W2:Y:S04]  /*0580*/  LDG.E R18, desc[UR6][R18.64] ;  /* 0x0000000612127981 */ /* 0x0000a8000c1e1900 */
[----:B------:R-:W0:Y:S01]  /*0590*/  LDG.E R19, desc[UR6][R16.64+-0x3c] ;  /* 0xffffc40610137981 */ /* 0x000e22000c1e1900 */
[----:B---3--:R-:W-:-:S04]  /*05a0*/  IMAD.WIDE.U32 R24, R2, 0x4, R24 ;  /* 0x0000000402187825 */ /* 0x008fc800078e0018 */
[C---:B----4-:R-:W-:Y:S02]  /*05b0*/  IMAD.WIDE.U32 R8, R2.reuse, 0x4, R8 ;  /* 0x0000000402087825 */ /* 0x050fe400078e0008 */
[----:B------:R-:W0:Y:S04]  /*05c0*/  LDG.E R24, desc[UR6][R24.64] ;  /* 0x0000000618187981 */ /* 0x000e28000c1e1900 */
[----:B------:R-:W3:Y:S01]  /*05d0*/  LDG.E R8, desc[UR6][R8.64] ;  /* 0x0000000608087981 */ /* 0x000ee2000c1e1900 */
[----:B-----5:R-:W-:-:S03]  /*05e0*/  IMAD.WIDE.U32 R20, R2, 0x4, R20 ;  /* 0x0000000402147825 */ /* 0x020fc600078e0014 */
[----:B------:R-:W3:Y:S04]  /*05f0*/  LDG.E R25, desc[UR6][R16.64+0x14] ;  /* 0x0000140610197981 */ /* 0x000ee8000c1e1900 */
[----:B------:R-:W4:Y:S01]  /*0600*/  LDG.E R9, desc[UR6][R16.64+-0x14] ;  /* 0xffffec0610097981 */ /* 0x000f22000c1e1900 */
[----:B--2---:R-:W-:-:S03]  /*0610*/  IMAD.WIDE.U32 R22, R2, 0x4, R22 ;  /* 0x0000000402167825 */ /* 0x004fc600078e0016 */
[----:B------:R-:W2:Y:S04]  /*0620*/  LDG.E R20, desc[UR6][R20.64] ;  /* 0x0000000614147981 */ /* 0x000ea8000c1e1900 */
[----:B------:R-:W5:Y:S04]  /*0630*/  LDG.E R22, desc[UR6][R22.64] ;  /* 0x0000000616167981 */ /* 0x000f68000c1e1900 */
[----:B------:R-:W2:Y:S04]  /*0640*/  LDG.E R21, desc[UR6][R16.64+0x3c] ;  /* 0x00003c0610157981 */ /* 0x000ea8000c1e1900 */
[----:B------:R-:W5:Y:S01]  /*0650*/  LDG.E R23, desc[UR6][R16.64+0x64] ;  /* 0x0000640610177981 */ /* 0x000f62000c1e1900 */
[----:B0-----:R-:W-:-:S04]  /*0660*/  FFMA R19, R24, R19, R27 ;  /* 0x0000001318137223 */ /* 0x001fc8000000001b */
[----:B----4-:R-:W-:-:S04]  /*0670*/  FFMA R19, R18, R9, R19 ;  /* 0x0000000912137223 */ /* 0x010fc80000000013 */
[----:B---3--:R-:W-:Y:S02]  /*0680*/  FFMA R25, R8, R25, R19 ;  /* 0x0000001908197223 */ /* 0x008fe40000000013 */
[----:B------:R-:W3:Y:S04]  /*0690*/  LDG.E.64 R18, desc[UR6][R16.64+0x78] ;  /* 0x0000780610127981 */ /* 0x000ee8000c1e1b00 */
[----:B------:R-:W4:Y:S01]  /*06a0*/  LDG.E.64 R8, desc[UR6][R16.64+0xa0] ;  /* 0x0000a00610087981 */ /* 0x000f22000c1e1b00 */
[----:B--2---:R-:W-:-:S03]  /*06b0*/  FFMA R27, R20, R21, R25 ;  /* 0x00000015141b7223 */ /* 0x004fc60000000019 */
[----:B------:R-:W2:Y:S04]  /*06c0*/  LDG.E.64 R24, desc[UR6][R16.64+0xc8] ;  /* 0x0000c80610187981 */ /* 0x000ea8000c1e1b00 */
[----:B------:R-:W2:Y:S01]  /*06d0*/  LDG.E.64 R20, desc[UR6][R16.64+0xf0] ;  /* 0x0000f00610147981 */ /* 0x000ea2000c1e1b00 */
[----:B-----5:R-:W-:-:S03]  /*06e0*/  FFMA R26, R22, R23, R27 ;  /* 0x00000017161a7223 */ /* 0x020fc6000000001b */
[----:B------:R-:W5:Y:S04]  /*06f0*/  LDG.E.64 R22, desc[UR6][R16.64+0x118] ;  /* 0x0001180610167981 */ /* 0x000f68000c1e1b00 */
[----:B------:R-:W5:Y:S01]  /*0700*/  LDG.E R27, desc[UR6][R16.64+0x8c] ;  /* 0x00008c06101b7981 */ /* 0x000f62000c1e1900 */
[----:B---3--:R-:W-:-:S04]  /*0710*/  IMAD.WIDE.U32 R18, R2, 0x4, R18 ;  /* 0x0000000402127825 */ /* 0x008fc800078e0012 */
[C---:B----4-:R-:W-:Y:S02]  /*0720*/  IMAD.WIDE.U32 R8, R2.reuse, 0x4, R8 ;  /* 0x0000000402087825 */ /* 0x050fe400078e0008 */
[----:B------:R-:W3:Y:S02]  /*0730*/  LDG.E R18, desc[UR6][R18.64] ;  /* 0x0000000612127981 */ /* 0x000ee4000c1e1900 */
[C---:B--2---:R-:W-:Y:S02]  /*0740*/  IMAD.WIDE.U32 R24, R2.reuse, 0x4, R24 ;  /* 0x0000000402187825 */ /* 0x044fe400078e0018 */
[----:B------:R-:W2:Y:S02]  /*0750*/  LDG.E R8, desc[UR6][R8.64] ;  /* 0x0000000608087981 */ /* 0x000ea4000c1e1900 */
[C---:B------:R-:W-:Y:S02]  /*0760*/  IMAD.WIDE.U32 R20, R2.reuse, 0x4, R20 ;  /* 0x0000000402147825 */ /* 0x040fe400078e0014 */
[----:B------:R-:W4:Y:S02]  /*0770*/  LDG.E R24, desc[UR6][R24.64] ;  /* 0x0000000618187981 */ /* 0x000f24000c1e1900 */
[----:B-----5:R-:W-:-:S02]  /*0780*/  IMAD.WIDE.U32 R22, R2, 0x4, R22 ;  /* 0x0000000402167825 */ /* 0x020fc400078e0016 */
[----:B------:R0:W5:Y:S04]  /*0790*/  LDG.E R20, desc[UR6][R20.64] ;  /* 0x0000000614147981 */ /* 0x000168000c1e1900 */
[----:B------:R-:W5:Y:S04]  /*07a0*/  LDG.E R19, desc[UR6][R16.64+0x104] ;  /* 0x0001040610137981 */ /* 0x000f68000c1e1900 */
[----:B------:R-:W5:Y:S04]  /*07b0*/  LDG.E R22, desc[UR6][R22.64] ;  /* 0x0000000616167981 */ /* 0x000f68000c1e1900 */
[----:B------:R-:W5:Y:S01]  /*07c0*/  LDG.E R9, desc[UR6][R16.64+0x12c] ;  /* 0x00012c0610097981 */ /* 0x000f62000c1e1900 */
[----:B------:R-:W-:-:S04]  /*07d0*/  IADD3 R6, PT, PT, R6, 0x10, RZ ;  /* 0x0000001006067810 */ /* 0x000fc80007ffe0ff */
[----:B------:R-:W-:Y:S01]  /*07e0*/  ISETP.NE.AND P1, PT, R6, RZ, PT ;  /* 0x000000ff0600720c */ /* 0x000fe20003f25270 */
[----:B---3--:R-:W-:-:S04]  /*07f0*/  FFMA R27, R18, R27, R26 ;  /* 0x0000001b121b7223 */ /* 0x008fc8000000001a */
[----:B--2---:R-:W-:Y:S01]  /*0800*/  FFMA R27, R8, R29, R27 ;  /* 0x0000001d081b7223 */ /* 0x004fe2000000001b */
[----:B------:R-:W-:-:S03]  /*0810*/  IADD3 R18, P2, PT, R16, 0x280, RZ ;  /* 0x0000028010127810 */ /* 0x000fc60007f5e0ff */
[----:B----4-:R-:W-:Y:S01]  /*0820*/  FFMA R27, R24, R28, R27 ;  /* 0x0000001c181b7223 */ /* 0x010fe2000000001b */
[----:B0-----:R-:W-:-:S03]  /*0830*/  IADD3.X R21, PT, PT, RZ, R17, RZ, P2, !PT ;  /* 0x00000011ff157210 */ /* 0x001fc600017fe4ff */
[----:B-----5:R-:W-:-:S04]  /*0840*/  FFMA R19, R20, R19, R27 ;  /* 0x0000001314137223 */ /* 0x020fc8000000001b */
[----:B------:R-:W-:Y:S01]  /*0850*/  FFMA R8, R22, R9, R19 ;  /* 0x0000000916087223 */ /* 0x000fe20000000013 */
[----:B------:R-:W-:Y:S06]  /*0860*/  @P1 BRA `(.L_x_20) ;  /* 0xfffffff800a41947 */ /* 0x000fec000383ffff */
.L_x_19:
[----:B------:R-:W-:Y:S05]  /*0870*/  @!P0 BRA `(.L_x_21) ;  /* 0x0000000400648947 */ /* 0x000fea0003800000 */
[----:B------:R-:W-:Y:S02]  /*0880*/  ISETP.GE.U32.AND P0, PT, R5, 0x8, PT ;  /* 0x000000080500780c */ /* 0x000fe40003f06070 */
[----:B------:R-:W-:-:S04]  /*0890*/  LOP3.LUT R6, R4, 0x7, RZ, 0xc0, !PT ;  /* 0x0000000704067812 */ /* 0x000fc800078ec0ff */
[----:B------:R-:W-:-:S07]  /*08a0*/  ISETP.NE.AND P1, PT, R6, RZ, PT ;  /* 0x000000ff0600720c */ /* 0x000fce0003f25270 */
[----:B------:R-:W-:Y:S06]  /*08b0*/  @!P0 BRA `(.L_x_22) ;  /* 0x0000000000a88947 */ /* 0x000fec0003800000 */
[----:B-----5:R-:W-:-:S05]  /*08c0*/  IMAD.WIDE.U32 R18, R7, 0x28, R14 ;  /* 0x0000002807127825 */ /* 0x020fca00078e000e */
[----:B------:R-:W2:Y:S04]  /*08d0*/  LDG.E.64 R24, desc[UR6][R18.64] ;  /* 0x0000000612187981 */ /* 0x000ea8000c1e1b00 */
[----:B------:R-:W3:Y:S04]  /*08e0*/  LDG.E.64 R22, desc[UR6][R18.64+0x28] ;  /* 0x0000280612167981 */ /* 0x000ee8000c1e1b00 */
[----:B------:R-:W4:Y:S04]  /*08f0*/  LDG.E.64 R16, desc[UR6][R18.64+0x50] ;  /* 0x0000500612107981 */ /* 0x000f28000c1e1b00 */
[----:B------:R-:W4:Y:S04]  /*0900*/  LDG.E R9, desc[UR6][R18.64+0x14] ;  /* 0x0000140612097981 */ /* 0x000f28000c1e1900 */
[----:B------:R-:W4:Y:S04]  /*0910*/  LDG.E R5, desc[UR6][R18.64+0x3c] ;  /* 0x00003c0612057981 */ /* 0x000f28000c1e1900 */
[----:B------:R-:W4:Y:S04]  /*0920*/  LDG.E.64 R20, desc[UR6][R18.64+0xa0] ;  /* 0x0000a00612147981 */ /* 0x000f28000c1e1b00 */
[----:B------:R-:W4:Y:S01]  /*0930*/  LDG.E R28, desc[UR6][R18.64+0x64] ;  /* 0x00006406121c7981 */ /* 0x000f22000c1e1900 */
[----:B--2---:R-:W-:-:S04]  /*0940*/  IMAD.WIDE.U32 R24, R2, 0x4, R24 ;  /* 0x0000000402187825 */ /* 0x004fc800078e0018 */
[C---:B---3--:R-:W-:Y:S02]  /*0950*/  IMAD.WIDE.U32 R22, R2.reuse, 0x4, R22 ;  /* 0x0000000402167825 */ /* 0x048fe400078e0016 */
[----:B------:R-:W2:Y:S04]  /*0960*/  LDG.E R25, desc[UR6][R24.64] ;  /* 0x0000000618197981 */ /* 0x000ea8000c1e1900 */
[----:B------:R-:W3:Y:S01]  /*0970*/  LDG.E R22, desc[UR6][R22.64] ;  /* 0x0000000616167981 */ /* 0x000ee2000c1e1900 */
[----:B----4-:R-:W-:-:S03]  /*0980*/  IMAD.WIDE.U32 R26, R2, 0x4, R16 ;  /* 0x00000004021a7825 */ /* 0x010fc600078e0010 */
[----:B------:R-:W4:Y:S04]  /*0990*/  LDG.E.64 R16, desc[UR6][R18.64+0x78] ;  /* 0x0000780612107981 */ /* 0x000f28000c1e1b00 */
[----:B------:R-:W4:Y:S01]  /*09a0*/  LDG.E R27, desc[UR6][R26.64] ;  /* 0x000000061a1b7981 */ /* 0x000f22000c1e1900 */
[----:B------:R-:W-:-:S06]  /*09b0*/  IMAD.WIDE.U32 R20, R2, 0x4, R20 ;  /* 0x0000000402147825 */ /* 0x000fcc00078e0014 */
[----:B------:R-:W4:Y:S04]  /*09c0*/  LDG.E R20, desc[UR6][R20.64] ;  /* 0x0000000614147981 */ /* 0x000f28000c1e1900 */
[----:B------:R-:W4:Y:S01]  /*09d0*/  LDG.E R26, desc[UR6][R18.64+0x104] ;  /* 0x00010406121a7981 */ /* 0x000f22000c1e1900 */
[----:B--2---:R-:W-:-:S03]  /*09e0*/  FFMA R29, R25, R9, R8 ;  /* 0x00000009191d7223 */ /* 0x004fc60000000008 */
[----:B------:R-:W2:Y:S04]  /*09f0*/  LDG.E.64 R8, desc[UR6][R18.64+0xc8] ;  /* 0x0000c80612087981 */ /* 0x000ea8000c1e1b00 */
[----:B------:R-:W2:Y:S01]  /*0a00*/  LDG.E.64 R24, desc[UR6][R18.64+0xf0] ;  /* 0x0000f00612187981 */ /* 0x000ea2000c1e1b00 */
[----:B---3--:R-:W-:-:S03]  /*0a10*/  FFMA R5, R22, R5, R29 ;  /* 0x0000000516057223 */ /* 0x008fc6000000001d */
[----:B------:R-:W3:Y:S01]  /*0a20*/  LDG.E.64 R22, desc[UR6][R18.64+0x118] ;  /* 0x0001180612167981 */ /* 0x000ee2000c1e1b00 */
[----:B----4-:R-:W-:-:S04]  /*0a30*/  IMAD.WIDE.U32 R16, R2, 0x4, R16 ;  /* 0x0000000402107825 */ /* 0x010fc800078e0010 */
[----:B------:R-:W-:Y:S02]  /*0a40*/  FFMA R5, R27, R28, R5 ;  /* 0x0000001c1b057223 */ /* 0x000fe40000000005 */
[----:B------:R-:W4:Y:S04]  /*0a50*/  LDG.E R27, desc[UR6][R18.64+0xb4] ;  /* 0x0000b406121b7981 */ /* 0x000f28000c1e1900 */
[----:B------:R-:W4:Y:S04]  /*0a60*/  LDG.E R16, desc[UR6][R16.64] ;  /* 0x0000000610107981 */ /* 0x000f28000c1e1900 */
[----:B------:R-:W4:Y:S04]  /*0a70*/  LDG.E R29, desc[UR6][R18.64+0xdc] ;  /* 0x0000dc06121d7981 */ /* 0x000f28000c1e1900 */
[----:B------:R-:W4:Y:S04]  /*0a80*/  LDG.E R28, desc[UR6][R18.64+0x12c] ;  /* 0x00012c06121c7981 */ /* 0x000f28000c1e1900 */
[----:B------:R-:W4:Y:S01]  /*0a90*/  LDG.E R17, desc[UR6][R18.64+0x8c] ;  /* 0x00008c0612117981 */ /* 0x000f22000c1e1900 */
[----:B--2---:R-:W-:-:S04]  /*0aa0*/  IMAD.WIDE.U32 R8, R2, 0x4, R8 ;  /* 0x0000000402087825 */ /* 0x004fc800078e0008 */
[C---:B------:R-:W-:Y:S02]  /*0ab0*/  IMAD.WIDE.U32 R24, R2.reuse, 0x4, R24 ;  /* 0x0000000402187825 */ /* 0x040fe400078e0018 */
[----:B------:R-:W2:Y:S02]  /*0ac0*/  LDG.E R8, desc[UR6][R8.64] ;  /* 0x0000000608087981 */ /* 0x000ea4000c1e1900 */
[----:B---3--:R-:W-:Y:S02]  /*0ad0*/  IMAD.WIDE.U32 R22, R2, 0x4, R22 ;  /* 0x0000000402167825 */ /* 0x008fe400078e0016 */
[----:B------:R-:W3:Y:S04]  /*0ae0*/  LDG.E R24, desc[UR6][R24.64] ;  /* 0x0000000618187981 */ /* 0x000ee8000c1e1900 */
[----:B------:R-:W3:Y:S01]  /*0af0*/  LDG.E R22, desc[UR6][R22.64] ;  /* 0x0000000616167981 */ /* 0x000ee2000c1e1900 */
[----:B----4-:R-:W-:-:S04]  /*0b00*/  FFMA R5, R16, R17, R5 ;  /* 0x0000001110057223 */ /* 0x010fc80000000005 */
[----:B------:R-:W-:Y:S01]  /*0b10*/  FFMA R5, R20, R27, R5 ;  /* 0x0000001b14057223 */ /* 0x000fe20000000005 */
[----:B------:R-:W-:-:S03]  /*0b20*/  IADD3 R7, PT, PT, R7, 0x8, RZ ;  /* 0x0000000807077810 */ /* 0x000fc60007ffe0ff */
[----:B--2---:R-:W-:-:S04]  /*0b30*/  FFMA R5, R8, R29, R5 ;  /* 0x0000001d08057223 */ /* 0x004fc80000000005 */
[----:B---3--:R-:W-:-:S04]  /*0b40*/  FFMA R5, R24, R26, R5 ;  /* 0x0000001a18057223 */ /* 0x008fc80000000005 */
[----:B------:R-:W-:-:S07]  /*0b50*/  FFMA R8, R22, R28, R5 ;  /* 0x0000001c16087223 */ /* 0x000fce0000000005 */
.L_x_22:
        /* <DEDUP_REMOVED lines=9> */
[----:B------:R-:W4:Y:S04]  /*0bf0*/  LDG.E.64 R4, desc[UR6][R16.64+0x78] ;  /* 0x0000780610047981 */ /* 0x000f28000c1e1b00 */
[----:B------:R-:W4:Y:S04]  /*0c00*/  LDG.E R6, desc[UR6][R16.64+0x14] ;  /* 0x0000140610067981 */ /* 0x000f28000c1e1900 */
[----:B------:R-:W4:Y:S04]  /*0c10*/  LDG.E R24, desc[UR6][R16.64+0x3c] ;  /* 0x00003c0610187981 */ /* 0x000f28000c1e1900 */
[----:B------:R-:W4:Y:S04]  /*0c20*/  LDG.E R25, desc[UR6][R16.64+0x64] ;  /* 0x0000640610197981 */ /* 0x000f28000c1e1900 */
[----:B------:R-:W4:Y:S01]  /*0c30*/  LDG.E R26, desc[UR6][R16.64+0x8c] ;  /* 0x00008c06101a7981 */ /* 0x000f22000c1e1900 */
[----:B--2---:R-:W-:-:S04]  /*0c40*/  IMAD.WIDE.U32 R22, R2, 0x4, R22 ;  /* 0x0000000402167825 */ /* 0x004fc800078e0016 */
[C---:B---3--:R-:W-:Y:S02]  /*0c50*/  IMAD.WIDE.U32 R18, R2.reuse, 0x4, R18 ;  /* 0x0000000402127825 */ /* 0x048fe400078e0012 */
[----:B------:R-:W2:Y:S02]  /*0c60*/  LDG.E R23, desc[UR6][R22.64] ;  /* 0x0000000616177981 */ /* 0x000ea4000c1e1900 */
[C---:B----4-:R-:W-:Y:S02]  /*0c70*/  IMAD.WIDE.U32 R20, R2.reuse, 0x4, R20 ;  /* 0x0000000402147825 */ /* 0x050fe400078e0014 */
[----:B------:R-:W3:Y:S02]  /*0c80*/  LDG.E R19, desc[UR6][R18.64] ;  /* 0x0000000612137981 */ /* 0x000ee4000c1e1900 */
[----:B------:R-:W-:Y:S02]  /*0c90*/  IMAD.WIDE.U32 R4, R2, 0x4, R4 ;  /* 0x0000000402047825 */ /* 0x000fe400078e0004 */
[----:B------:R-:W4:Y:S04]  /*0ca0*/  LDG.E R21, desc[UR6][R20.64] ;  /* 0x0000000614157981 */ /* 0x000f28000c1e1900 */
[----:B------:R-:W4:Y:S01]  /*0cb0*/  LDG.E R5, desc[UR6][R4.64] ;  /* 0x0000000604057981 */ /* 0x000f22000c1e1900 */
[----:B------:R-:W-:Y:S01]  /*0cc0*/  IADD3 R7, PT, PT, R7, 0x4, RZ ;  /* 0x0000000407077810 */ /* 0x000fe20007ffe0ff */
[----:B--2---:R-:W-:-:S04]  /*0cd0*/  FFMA R6, R23, R6, R8 ;  /* 0x0000000617067223 */ /* 0x004fc80000000008 */
[----:B---3--:R-:W-:-:S04]  /*0ce0*/  FFMA R6, R19, R24, R6 ;  /* 0x0000001813067223 */ /* 0x008fc80000000006 */
[----:B----4-:R-:W-:-:S04]  /*0cf0*/  FFMA R6, R21, R25, R6 ;  /* 0x0000001915067223 */ /* 0x010fc80000000006 */
[----:B------:R-:W-:-:S07]  /*0d00*/  FFMA R8, R5, R26, R6 ;  /* 0x0000001a05087223 */ /* 0x000fce0000000006 */
.L_x_23:
[----:B------:R-:W-:Y:S05]  /*0d10*/  @!P1 BRA `(.L_x_21) ;  /* 0x00000000003c9947 */ /* 0x000fea0003800000 */
[----:B-----5:R-:W-:Y:S01]  /*0d20*/  IMAD.WIDE.U32 R14, R7, 0x28, R14 ;  /* 0x00000028070e7825 */ /* 0x020fe200078e000e */
[----:B------:R-:W-:Y:S02]  /*0d30*/  IADD3 R9, PT, PT, -R9, RZ, RZ ;  /* 0x000000ff09097210 */ /* 0x000fe40007ffe1ff */
[----:B------:R-:W-:-:S07]  /*0d40*/  MOV R16, R14 ;  /* 0x0000000e00107202 */ /* 0x000fce0000000f00 */
.L_x_24:
[----:B------:R-:W-:Y:S02]  /*0d50*/  MOV R6, R16 ;  /* 0x0000001000067202 */ /* 0x000fe40000000f00 */
[----:B------:R-:W-:-:S05]  /*0d60*/  MOV R7, R15 ;  /* 0x0000000f00077202 */ /* 0x000fca0000000f00 */
[----:B------:R-:W2:Y:S04]  /*0d70*/  LDG.E.64 R4, desc[UR6][R6.64] ;  /* 0x0000000606047981 */ /* 0x000ea8000c1e1b00 */
[----:B------:R-:W3:Y:S01]  /*0d80*/  LDG.E R14, desc[UR6][R6.64+0x14] ;  /* 0x00001406060e7981 */ /* 0x000ee2000c1e1900 */
[----:B------:R-:W-:-:S04]  /*0d90*/  IADD3 R9, PT, PT, R9, 0x1, RZ ;  /* 0x0000000109097810 */ /* 0x000fc80007ffe0ff */
[----:B------:R-:W-:Y:S01]  /*0da0*/  ISETP.NE.AND P0, PT, R9, RZ, PT ;  /* 0x000000ff0900720c */ /* 0x000fe20003f05270 */
[----:B--2---:R-:W-:-:S06]  /*0db0*/  IMAD.WIDE.U32 R4, R2, 0x4, R4 ;  /* 0x0000000402047825 */ /* 0x004fcc00078e0004 */
[----:B------:R-:W3:Y:S01]  /*0dc0*/  LDG.E R5, desc[UR6][R4.64] ;  /* 0x0000000604057981 */ /* 0x000ee2000c1e1900 */
[----:B------:R-:W-:-:S04]  /*0dd0*/  IADD3 R16, P1, PT, R6, 0x28, RZ ;  /* 0x0000002806107810 */ /* 0x000fc80007f3e0ff */
[----:B------:R-:W-:Y:S01]  /*0de0*/  IADD3.X R15, PT, PT, RZ, R7, RZ, P1, !PT ;  /* 0x00000007ff0f7210 */ /* 0x000fe20000ffe4ff */
[----:B---3--:R-:W-:Y:S01]  /*0df0*/  FFMA R8, R5, R14, R8 ;  /* 0x0000000e05087223 */ /* 0x008fe20000000008 */
[----:B------:R-:W-:Y:S07]  /*0e00*/  @P0 BRA `(.L_x_24) ;  /* 0xfffffffc00d00947 */ /* 0x000fee000383ffff */
.L_x_21:
[----:B------:R-:W0:Y:S02]  /*0e10*/  F2F.F64.F32 R8, R8 ;  /* 0x0000000800087310 */ /* 0x000e240000201800 */
.L_x_18:
[----:B------:R-:W2:Y:S01]  /*0e20*/  LDG.E R2, desc[UR6][R12.64+0x10] ;  /* 0x000010060c027981 */ /* 0x000ea2000c1e1900 */
[----:B------:R-:W-:Y:S01]  /*0e30*/  HFMA2 R4, -RZ, RZ, 1.984375, 0 ;  /* 0x3ff00000ff047431 */ /* 0x000fe200000001ff */
[----:B--2---:R-:W-:-:S04]  /*0e40*/  FSETP.GT.AND P0, PT, R2, RZ, PT ;  /* 0x000000ff0200720b */ /* 0x004fc80003f04000 */
[----:B------:R-:W-:Y:S02]  /*0e50*/  FSEL R5, R4, 1.0349999666213989258, P0 ;  /* 0x3f847ae104057808 */ /* 0x000fe40000000000 */
[----:B------:R-:W-:-:S06]  /*0e60*/  FSEL R4, RZ, 89128.9609375, P0 ;  /* 0x47ae147bff047808 */ /* 0x000fcc0000000000 */
[----:B0-----:R-:W-:-:S10]  /*0e70*/  DMUL R8, R8, R4 ;  /* 0x0000000408087228 */ /* 0x001fd40000000000 */
[----:B------:R-:W0:Y:S02]  /*0e80*/  F2F.F32.F64 R9, R8 ;  /* 0x0000000800097310 */ /* 0x000e240000301000 */
[----:B0-----:R1:W-:Y:S02]  /*0e90*/  STG.E desc[UR6][R12.64+0x14], R9 ;  /* 0x000014090c007986 */ /* 0x0013e4000c101906 */
.L_x_17:
[----:B------:R-:W0:Y:S02]  /*0ea0*/  LDG.E R2, desc[UR6][R12.64+0x24] ;  /* 0x000024060c027981 */ /* 0x000e24000c1e1900 */
[----:B01----:R-:W-:-:S05]  /*0eb0*/  FADD R9, R2, R9 ;  /* 0x0000000902097221 */ /* 0x003fca0000000000 */
[----:B------:R0:W-:Y:S02]  /*0ec0*/  STG.E desc[UR6][R12.64+0x24], R9 ;  /* 0x000024090c007986 */ /* 0x0001e4000c101906 */
.L_x_15:
[----:B------:R-:W-:Y:S05]  /*0ed0*/  BSYNC.RECONVERGENT B0 ;  /* 0x0000000000007941 */ /* 0x000fea0003800200 */
.L_x_14:
[----:B------:R-:W-:Y:S01]  /*0ee0*/  BAR.SYNC.DEFER_BLOCKING 0x0 ;  /* 0x0000000000007b1d */ /* 0x000fe20000010000 */
[----:B------:R-:W-:-:S13]  /*0ef0*/  ISETP.NE.AND P0, PT, R0, RZ, PT ;  /* 0x000000ff0000720c */ /* 0x000fda0003f05270 */
[----:B------:R-:W-:Y:S05]  /*0f00*/  @P0 BRA `(.L_x_25) ;  /* 0x0000000000280947 */ /* 0x000fea0003800000 */
[----:B------:R-:W2:Y:S01]  /*0f10*/  LDG.E.64 R6, desc[UR6][R12.64+0x18] ;  /* 0x000018060c067981 */ /* 0x000ea2000c1e1b00 */
[----:B------:R-:W1:Y:S03]  /*0f20*/  LDC.64 R4, c[0x0][0x398] ;  /* 0x0000e600ff047b82 */ /* 0x000e660000000a00 */
[----:B------:R-:W3:Y:S01]  /*0f30*/  LDG.E R0, desc[UR6][R12.64+0x14] ;  /* 0x000014060c007981 */ /* 0x000ee2000c1e1900 */
[----:B-1----:R-:W-:-:S06]  /*0f40*/  IMAD.WIDE.U32 R4, R3, 0x4, R4 ;  /* 0x0000000403047825 */ /* 0x002fcc00078e0004 */
[----:B------:R-:W3:Y:S01]  /*0f50*/  LDG.E R5, desc[UR6][R4.64] ;  /* 0x0000000604057981 */ /* 0x000ee2000c1e1900 */
[----:B--2---:R-:W-:-:S05]  /*0f60*/  IMAD.WIDE.U32 R6, R3, 0x4, R6 ;  /* 0x0000000403067825 */ /* 0x004fca00078e0006 */
[----:B------:R-:W3:Y:S02]  /*0f70*/  LDG.E R3, desc[UR6][R6.64] ;  /* 0x0000000606037981 */ /* 0x000ee4000c1e1900 */
[----:B---3--:R-:W-:-:S05]  /*0f80*/  FFMA R3, R0, R5, R3 ;  /* 0x0000000500037223 */ /* 0x008fca0000000003 */
[----:B------:R-:W-:Y:S01]  /*0f90*/  STG.E desc[UR6][R6.64], R3 ;  /* 0x0000000306007986 */ /* 0x000fe2000c101906 */
[----:B------:R-:W-:Y:S05]  /*0fa0*/  EXIT ;  /* 0x000000000000794d */ /* 0x000fea0003800000 */
.L_x_25:
[----:B------:R-:W2:Y:S04]  /*0fb0*/  LDG.E.64 R10, desc[UR6][R10.64+-0x10] ;  /* 0xfffff0060a0a7981 */ /* 0x000ea8000c1e1b00 */
[----:B------:R-:W3:Y:S04]  /*0fc0*/  LDG.E.64 R6, desc[UR6][R12.64+0x18] ;  /* 0x000018060c067981 */ /* 0x000ee8000c1e1b00 */
[----:B------:R-:W4:Y:S01]  /*0fd0*/  LDG.E R0, desc[UR6][R12.64+0x14] ;  /* 0x000014060c007981 */ /* 0x000f22000c1e1900 */
[----:B--2---:R-:W-:-:S04]  /*0fe0*/  IMAD.WIDE.U32 R4, R3, 0x28, R10 ;  /* 0x0000002803047825 */ /* 0x004fc800078e000a */
[----:B---3--:R-:W-:Y:S02]  /*0ff0*/  IMAD.WIDE.U32 R6, R3, 0x4, R6 ;  /* 0x0000000403067825 */ /* 0x008fe400078e0006 */
[----:B------:R-:W4:Y:S04]  /*1000*/  LDG.E R5, desc[UR6][R4.64+0x10] ;  /* 0x0000100604057981 */ /* 0x000f28000c1e1900 */
[----:B------:R-:W4:Y:S02]  /*1010*/  LDG.E R3, desc[UR6][R6.64] ;  /* 0x0000000606037981 */ /* 0x000f24000c1e1900 */
[----:B----4-:R-:W-:-:S05]  /*1020*/  FFMA R3, R0, R5, R3 ;  /* 0x0000000500037223 */ /* 0x010fca0000000003 */
[----:B------:R-:W-:Y:S01]  /*1030*/  STG.E desc[UR6][R6.64], R3 ;  /* 0x0000000306007986 */ /* 0x000fe2000c101906 */
[----:B------:R-:W-:Y:S05]  /*1040*/  EXIT ;  /* 0x000000000000794d */ /* 0x000fea0003800000 */
.L_x_26:
        /* <DEDUP_REMOVED lines=11> */
.L_x_64:


//--------------------- .text._Z10call_layer2NNiPf --------------------------
	.section	.text._Z10call_layer2NNiPf,"ax",@progbits
	.align	128
        .global         _Z10call_layer2NNiPf
        .type           _Z10call_layer2NNiPf,@function
        .size           _Z10call_layer2NNiPf,(.L_x_65 - _Z10call_layer2NNiPf)
        .other          _Z10call_layer2NNiPf,@"STO_CUDA_ENTRY STV_DEFAULT"
_Z10call_layer2NNiPf:
.text._Z10call_layer2NNiPf:
        /* <DEDUP_REMOVED lines=15> */
[----:B------:R-:W-:Y:S01]  /*00f0*/  BAR.SYNC.DEFER_BLOCKING 0x0 ;  /* 0x0000000000007b1d */ /* 0x000fe20000010000 */
[----:B------:R-:W-:-:S13]  /*0100*/  ISETP.NE.AND P1, PT, R0, RZ, PT ;  /* 0x000000ff0000720c */ /* 0x000fda0003f25270 */
[----:B------:R-:W0:Y:S01]  /*0110*/  @!P1 LDC.64 R10, c[0x0][0x398] ;  /* 0x0000e600ff0a9b82 */ /* 0x000e220000000a00 */
[----:B------:R-:W2:Y:S04]  /*0120*/  LDG.E.64 R8, desc[UR6][R2.64] ;  /* 0x0000000602087981 */ /* 0x000ea8000c1e1b00 */
[----:B------:R-:W3:Y:S01]  /*0130*/  @P1 LDG.E.64 R6, desc[UR6][R6.64+-0x10] ;  /* 0xfffff00606061981 */ /* 0x000ee2000c1e1b00 */
[----:B0-----:R-:W-:-:S06]  /*0140*/  @!P1 IMAD.WIDE.U32 R10, R4, 0x4, R10 ;  /* 0x00000004040a9825 */ /* 0x001fcc00078e000a */
[----:B------:R-:W4:Y:S01]  /*0150*/  @!P1 LDG.E R11, desc[UR6][R10.64] ;  /* 0x000000060a0b9981 */ /* 0x000f22000c1e1900 */
[----:B------:R-:W0:Y:S01]  /*0160*/  S2UR UR5, SR_CgaCtaId ;  /* 0x00000000000579c3 */ /* 0x000e220000008800 */
[----:B--2---:R-:W-:-:S04]  /*0170*/  IMAD.WIDE.U32 R8, R4, 0x4, R8 ;  /* 0x0000000404087825 */ /* 0x004fc800078e0008 */
[C---:B---3--:R-:W-:Y:S02]  /*0180*/  @P1 IMAD.WIDE.U32 R12, R4.reuse, 0x28, R6 ;  /* 0x00000028040c1825 */ /* 0x048fe400078e0006 */
[----:B------:R-:W4:Y:S04]  /*0190*/  LDG.E R8, desc[UR6][R8.64] ;  /* 0x0000000608087981 */ /* 0x000f28000c1e1900 */
[----:B------:R-:W2:Y:S01]  /*01a0*/  @P1 LDG.E R13, desc[UR6][R12.64+0x10] ;  /* 0x000010060c0d1981 */ /* 0x000ea2000c1e1900 */
[----:B------:R-:W-:Y:S01]  /*01b0*/  LOP3.LUT R7, R4, 0x1, RZ, 0xc0, !PT ;  /* 0x0000000104077812 */ /* 0x000fe200078ec0ff */
[----:B------:R-:W-:Y:S02]  /*01c0*/  UMOV UR4, 0x400 ;  /* 0x0000040000047882 */ /* 0x000fe40000000000 */
[----:B0-----:R-:W-:Y:S01]  /*01d0*/  ULEA UR4, UR5, UR4, 0x18 ;  /* 0x0000000405047291 */ /* 0x001fe2000f8ec0ff */
[----:B------:R-:W-:-:S05]  /*01e0*/  ISETP.NE.U32.AND P0, PT, R7, 0x1, PT ;  /* 0x000000010700780c */ /* 0x000fca0003f05070 */
[C---:B------:R-:W-:Y:S01]  /*01f0*/  LEA R5, R4.reuse, UR4, 0x2 ;  /* 0x0000000404057c11 */ /* 0x040fe2000f8e10ff */
[----:B------:R-:W-:Y:S01]  /*0200*/  BSSY.RECONVERGENT B0, `(.L_x_27) ;  /* 0x0000014000007945 */ /* 0x000fe20003800200 */
[C---:B------:R-:W-:Y:S02]  /*0210*/  LOP3.LUT P6, RZ, R4.reuse, 0x3, RZ, 0xc0, !PT ;  /* 0x0000000304ff7812 */ /* 0x040fe400078cc0ff */
[C---:B------:R-:W-:Y:S02]  /*0220*/  LOP3.LUT P5, RZ, R4.reuse, 0x7, RZ, 0xc0, !PT ;  /* 0x0000000704ff7812 */ /* 0x040fe400078ac0ff */
[C---:B------:R-:W-:Y:S02]  /*0230*/  LOP3.LUT P4, RZ, R4.reuse, 0xf, RZ, 0xc0, !PT ;  /* 0x0000000f04ff7812 */ /* 0x040fe4000788c0ff */
[C---:B------:R-:W-:Y:S02]  /*0240*/  LOP3.LUT P3, RZ, R4.reuse, 0x1f, RZ, 0xc0, !PT ;  /* 0x0000001f04ff7812 */ /* 0x040fe4000786c0ff */
[----:B------:R-:W-:Y:S01]  /*0250*/  LOP3.LUT P2, RZ, R4, 0x3f, RZ, 0xc0, !PT ;  /* 0x0000003f04ff7812 */ /* 0x000fe2000784c0ff */
[C---:B----4-:R-:W-:Y:S01]  /*0260*/  @!P1 FMUL R6, R8.reuse, R11 ;  /* 0x0000000b08069220 */ /* 0x050fe20000400000 */
[----:B--2---:R-:W-:-:S04]  /*0270*/  @P1 FMUL R14, R8, R13 ;  /* 0x0000000d080e1220 */ /* 0x004fc80000400000 */
[----:B------:R0:W-:Y:S04]  /*0280*/  @!P1 STS [R5], R6 ;  /* 0x0000000605009388 */ /* 0x0001e80000000800 */
[----:B------:R0:W-:Y:S01]  /*0290*/  @P1 STS [R5], R14 ;  /* 0x0000000e05001388 */ /* 0x0001e20000000800 */
[----:B------:R-:W-:Y:S01]  /*02a0*/  BAR.SYNC.DEFER_BLOCKING 0x0 ;  /* 0x0000000000007b1d */ /* 0x000fe20000010000 */
[----:B------:R-:W-:-:S05]  /*02b0*/  LOP3.LUT P1, RZ, R4, 0x7f, RZ, 0xc0, !PT ;  /* 0x0000007f04ff7812 */ /* 0x000fca000782c0ff */
[----:B------:R-:W-:Y:S08]  /*02c0*/  @!P0 BRA `(.L_x_28) ;  /* 0x00000000001c8947 */ /* 0x000ff00003800000 */
[----:B------:R-:W2:Y:S01]  /*02d0*/  LDG.E R7, desc[UR6][R2.64+0x8] ;  /* 0x0000080602077981 */ /* 0x000ea2000c1e1900 */
[----:B0-----:R-:W-:-:S05]  /*02e0*/  VIADD R6, R4, 0x1 ;  /* 0x0000000104067836 */ /* 0x001fca0000000000 */
[----:B--2---:R-:W-:-:S13]  /*02f0*/  ISETP.GE.U32.AND P0, PT, R6, R7, PT ;  /* 0x000000070600720c */ /* 0x004fda0003f06070 */
[----:B------:R-:W-:Y:S04]  /*0300*/  @!P0 LDS R6, [R5+0x4] ;  /* 0x0000040005068984 */ /* 0x000fe80000000800 */
[----:B------:R-:W0:Y:S02]  /*0310*/  @!P0 LDS R7, [R5] ;  /* 0x0000000005078984 */ /* 0x000e240000000800 */
[----:B0-----:R-:W-:-:S05]  /*0320*/  @!P0 FADD R6, R6, R7 ;  /* 0x0000000706068221 */ /* 0x001fca0000000000 */
[----:B------:R1:W-:Y:S02]  /*0330*/  @!P0 STS [R5], R6 ;  /* 0x0000000605008388 */ /* 0x0003e40000000800 */
.L_x_28:
[----:B------:R-:W-:Y:S05]  /*0340*/  BSYNC.RECONVERGENT B0 ;  /* 0x0000000000007941 */ /* 0x000fea0003800200 */
.L_x_27:
[----:B------:R-:W-:Y:S01]  /*0350*/  BAR.SYNC.DEFER_BLOCKING 0x0 ;  /* 0x0000000000007b1d */ /* 0x000fe20000010000 */
[----:B------:R-:W-:-:S05]  /*0360*/  LOP3.LUT P0, RZ, R4, 0xff, RZ, 0xc0, !PT ;  /* 0x000000ff04ff7812 */ /* 0x000fca000780c0ff */
[----:B------:R-:W-:Y:S04]  /*0370*/  BSSY.RECONVERGENT B0, `(.L_x_29) ;  /* 0x0000009000007945 */ /* 0x000fe80003800200 */
[----:B------:R-:W-:Y:S05]  /*0380*/  @P6 BRA `(.L_x_30) ;  /* 0x00000000001c6947 */ /* 0x000fea0003800000 */
[----:B------:R-:W2:Y:S01]  /*0390*/  LDG.E R7, desc[UR6][R2.64+0x8] ;  /* 0x0000080602077981 */ /* 0x000ea2000c1e1900 */
[----:B01----:R-:W-:-:S05]  /*03a0*/  VIADD R6, R4, 0x2 ;  /* 0x0000000204067836 */ /* 0x003fca0000000000 */
[----:B--2---:R-:W-:-:S13]  /*03b0*/  ISETP.GE.U32.AND P6, PT, R6, R7, PT ;  /* 0x000000070600720c */ /* 0x004fda0003fc6070 */
[----:B------:R-:W-:Y:S04]  /*03c0*/  @!P6 LDS R6, [R5+0x8] ;  /* 0x000008000506e984 */ /* 0x000fe80000000800 */
[----:B------:R-:W0:Y:S02]  /*03d0*/  @!P6 LDS R7, [R5] ;  /* 0x000000000507e984 */ /* 0x000e240000000800 */
[----:B0-----:R-:W-:-:S05]  /*03e0*/  @!P6 FADD R6, R6, R7 ;  /* 0x000000070606e221 */ /* 0x001fca0000000000 */
[----:B------:R2:W-:Y:S02]  /*03f0*/  @!P6 STS [R5], R6 ;  /* 0x000000060500e388 */ /* 0x0005e40000000800 */
.L_x_30:
[----:B------:R-:W-:Y:S05]  /*0400*/  BSYNC.RECONVERGENT B0 ;  /* 0x0000000000007941 */ /* 0x000fea0003800200 */
.L_x_29:
[----:B------:R-:W-:Y:S01]  /*0410*/  BAR.SYNC.DEFER_BLOCKING 0x0 ;  /* 0x0000000000007b1d */ /* 0x000fe20000010000 */
[----:B------:R-:W-:-:S05]  /*0420*/  LOP3.LUT P6, RZ, R4, 0x1ff, RZ, 0xc0, !PT ;  /* 0x000001ff04ff7812 */ /* 0x000fca00078cc0ff */
[----:B------:R-:W-:Y:S04]  /*0430*/  BSSY.RECONVERGENT B0, `(.L_x_31) ;  /* 0x0000009000007945 */ /* 0x000fe80003800200 */
[----:B------:R-:W-:Y:S05]  /*0440*/  @P5 BRA `(.L_x_32) ;  /* 0x00000000001c5947 */ /* 0x000fea0003800000 */
[----:B------:R-:W3:Y:S01]  /*0450*/  LDG.E R7, desc[UR6][R2.64+0x8] ;  /* 0x0000080602077981 */ /* 0x000ee2000c1e1900 */
[----:B012---:R-:W-:-:S04]  /*0460*/  IADD3 R6, PT, PT, R4, 0x4, RZ ;  /* 0x0000000404067810 */ /* 0x007fc80007ffe0ff */
[----:B---3--:R-:W-:-:S13]  /*0470*/  ISETP.GE.U32.AND P5, PT, R6, R7, PT ;  /* 0x000000070600720c */ /* 0x008fda0003fa6070 */
[----:B------:R-:W-:Y:S04]  /*0480*/  @!P5 LDS R6, [R5+0x10] ;  /* 0x000010000506d984 */ /* 0x000fe80000000800 */
[----:B------:R-:W0:Y:S02]  /*0490*/  @!P5 LDS R7, [R5] ;  /* 0x000000000507d984 */ /* 0x000e240000000800 */
[----:B0-----:R-:W-:-:S05]  /*04a0*/  @!P5 FADD R6, R6, R7 ;  /* 0x000000070606d221 */ /* 0x001fca0000000000 */
[----:B------:R3:W-:Y:S02]  /*04b0*/  @!P5 STS [R5], R6 ;  /* 0x000000060500d388 */ /* 0x0007e40000000800 */
.L_x_32:
[----:B------:R-:W-:Y:S05]  /*04c0*/  BSYNC.RECONVERGENT B0 ;  /* 0x0000000000007941 */ /* 0x000fea0003800200 */
.L_x_31:
[----:B------:R-:W-:Y:S01]  /*04d0*/  BAR.SYNC.DEFER_BLOCKING 0x0 ;  /* 0x0000000000007b1d */ /* 0x000fe20000010000 */
[----:B------:R-:W-:-:S05]  /*04e0*/  ISETP.NE.AND P5, PT, R4, RZ, PT ;  /* 0x000000ff0400720c */ /* 0x000fca0003fa5270 */
[----:B------:R-:W-:Y:S04]  /*04f0*/  BSSY.RECONVERGENT B0, `(.L_x_33) ;  /* 0x0000009000007945 */ /* 0x000fe80003800200 */
[----:B------:R-:W-:Y:S05]  /*0500*/  @P4 BRA `(.L_x_34) ;  /* 0x00000000001c4947 */ /* 0x000fea0003800000 */
[----:B------:R-:W4:Y:S01]  /*0510*/  LDG.E R7, desc[UR6][R2.64+0x8] ;  /* 0x0000080602077981 */ /* 0x000f22000c1e1900 */
[----:B0123--:R-:W-:-:S05]  /*0520*/  VIADD R6, R4, 0x8 ;  /* 0x0000000804067836 */ /* 0x00ffca0000000000 */
[----:B----4-:R-:W-:-:S13]  /*0530*/  ISETP.GE.U32.AND P4, PT, R6, R7, PT ;  /* 0x000000070600720c */ /* 0x010fda0003f86070 */
[----:B------:R-:W-:Y:S04]  /*0540*/  @!P4 LDS R6, [R5+0x20] ;  /* 0x000020000506c984 */ /* 0x000fe80000000800 */
[----:B------:R-:W0:Y:S02]  /*0550*/  @!P4 LDS R7, [R5] ;  /* 0x000000000507c984 */ /* 0x000e240000000800 */
[----:B0-----:R-:W-:-:S05]  /*0560*/  @!P4 FADD R6, R6, R7 ;  /* 0x000000070606c221 */ /* 0x001fca0000000000 */
[----:B------:R4:W-:Y:S02]  /*0570*/  @!P4 STS [R5], R6 ;  /* 0x000000060500c388 */ /* 0x0009e40000000800 */
.L_x_34:
[----:B------:R-:W-:Y:S05]  /*0580*/  BSYNC.RECONVERGENT B0 ;  /* 0x0000000000007941 */ /* 0x000fea0003800200 */
.L_x_33:
[----:B------:R-:W-:Y:S06]  /*0590*/  BAR.SYNC.DEFER_BLOCKING 0x0 ;  /* 0x0000000000007b1d */ /* 0x000fec0000010000 */
[----:B------:R-:W-:Y:S04]  /*05a0*/  BSSY.RECONVERGENT B0, `(.L_x_35) ;  /* 0x0000009000007945 */ /* 0x000fe80003800200 */
[----:B------:R-:W-:Y:S05]  /*05b0*/  @P3 BRA `(.L_x_36) ;  /* 0x00000000001c3947 */ /* 0x000fea0003800000 */
[----:B------:R-:W5:Y:S01]  /*05c0*/  LDG.E R7, desc[UR6][R2.64+0x8] ;  /* 0x0000080602077981 */ /* 0x000f62000c1e1900 */
[----:B01234-:R-:W-:-:S04]  /*05d0*/  IADD3 R6, PT, PT, R4, 0x10, RZ ;  /* 0x0000001004067810 */ /* 0x01ffc80007ffe0ff */
[----:B-----5:R-:W-:-:S13]  /*05e0*/  ISETP.GE.U32.AND P3, PT, R6, R7, PT ;  /* 0x000000070600720c */ /* 0x020fda0003f66070 */
[----:B------:R-:W-:Y:S04]  /*05f0*/  @!P3 LDS R6, [R5+0x40] ;  /* 0x000040000506b984 */ /* 0x000fe80000000800 */
[----:B------:R-:W0:Y:S02]  /*0600*/  @!P3 LDS R7, [R5] ;  /* 0x000000000507b984 */ /* 0x000e240000000800 */
[----:B0-----:R-:W-:-:S05]  /*0610*/  @!P3 FADD R6, R6, R7 ;  /* 0x000000070606b221 */ /* 0x001fca0000000000 */
[----:B------:R0:W-:Y:S02]  /*0620*/  @!P3 STS [R5], R6 ;  /* 0x000000060500b388 */ /* 0x0001e40000000800 */
.L_x_36:
[----:B------:R-:W-:Y:S05]  /*0630*/  BSYNC.RECONVERGENT B0 ;  /* 0x0000000000007941 */ /* 0x000fea0003800200 */
.L_x_35:
[----:B------:R-:W-:Y:S06]  /*0640*/  BAR.SYNC.DEFER_BLOCKING 0x0 ;  /* 0x0000000000007b1d */ /* 0x000fec0000010000 */
[----:B------:R-:W-:Y:S04]  /*0650*/  BSSY.RECONVERGENT B0, `(.L_x_37) ;  /* 0x0000009000007945 */ /* 0x000fe80003800200 */
[----:B------:R-:W-:Y:S05]  /*0660*/  @P2 BRA `(.L_x_38) ;  /* 0x00000000001c2947 */ /* 0x000fea0003800000 */
[----:B------:R-:W5:Y:S01]  /*0670*/  LDG.E R7, desc[UR6][R2.64+0x8] ;  /* 0x0000080602077981 */ /* 0x000f62000c1e1900 */
[----:B01234-:R-:W-:-:S05]  /*0680*/  VIADD R6, R4, 0x20 ;  /* 0x0000002004067836 */ /* 0x01ffca0000000000 */
[----:B-----5:R-:W-:-:S13]  /*0690*/  ISETP.GE.U32.AND P2, PT, R6, R7, PT ;  /* 0x000000070600720c */ /* 0x020fda0003f46070 */
[----:B------:R-:W-:Y:S04]  /*06a0*/  @!P2 LDS R6, [R5+0x80] ;  /* 0x000080000506a984 */ /* 0x000fe80000000800 */
[----:B------:R-:W0:Y:S02]  /*06b0*/  @!P2 LDS R7, [R5] ;  /* 0x000000000507a984 */ /* 0x000e240000000800 */
[----:B0-----:R-:W-:-:S05]  /*06c0*/  @!P2 FADD R6, R6, R7 ;  /* 0x000000070606a221 */ /* 0x001fca0000000000 */
[----:B------:R0:W-:Y:S02]  /*06d0*/  @!P2 STS [R5], R6 ;  /* 0x000000060500a388 */ /* 0x0001e40000000800 */
.L_x_38:
[----:B------:R-:W-:Y:S05]  /*06e0*/  BSYNC.RECONVERGENT B0 ;  /* 0x0000000000007941 */ /* 0x000fea0003800200 */
.L_x_37:
        /* <DEDUP_REMOVED lines=10> */
.L_x_40:
[----:B------:R-:W-:Y:S05]  /*0790*/  BSYNC.RECONVERGENT B0 ;  /* 0x0000000000007941 */ /* 0x000fea0003800200 */
.L_x_39:
        /* <DEDUP_REMOVED lines=10> */
.L_x_42:
[----:B------:R-:W-:Y:S05]  /*0840*/  BSYNC.RECONVERGENT B0 ;  /* 0x0000000000007941 */ /* 0x000fea0003800200 */
.L_x_41:
[----:B------:R-:W-:Y:S06]  /*0850*/  BAR.SYNC.DEFER_BLOCKING 0x0 ;  /* 0x0000000000007b1d */ /* 0x000fec0000010000 */
[----:B------:R-:W-:Y:S04]  /*0860*/  BSSY.RECONVERGENT B0, `(.L_x_43) ;  /* 0x0000009000007945 */ /* 0x000fe80003800200 */
[----:B------:R-:W-:Y:S05]  /*0870*/  @P6 BRA `(.L_x_44) ;  /* 0x00000000001c6947 */ /* 0x000fea0003800000 */
[----:B------:R-:W5:Y:S01]  /*0880*/  LDG.E R7, desc[UR6][R2.64+0x8] ;  /* 0x0000080602077981 */ /* 0x000f62000c1e1900 */
[----:B------:R-:W-:-:S04]  /*0890*/  IADD3 R4, PT, PT, R4, 0x100, RZ ;  /* 0x0000010004047810 */ /* 0x000fc80007ffe0ff */
[----:B-----5:R-:W-:-:S13]  /*08a0*/  ISETP.GE.U32.AND P0, PT, R4, R7, PT ;  /* 0x000000070400720c */ /* 0x020fda0003f06070 */
[----:B------:R-:W-:Y:S04]  /*08b0*/  @!P0 LDS R4, [R5+0x400] ;  /* 0x0004000005048984 */ /* 0x000fe80000000800 */
[----:B------:R-:W5:Y:S02]  /*08c0*/  @!P0 LDS R7, [R5] ;  /* 0x0000000005078984 */ /* 0x000f640000000800 */
[----:B-----5:R-:W-:-:S05]  /*08d0*/  @!P0 FADD R4, R4, R7 ;  /* 0x0000000704048221 */ /* 0x020fca0000000000 */
[----:B------:R0:W-:Y:S02]  /*08e0*/  @!P0 STS [R5], R4 ;  /* 0x0000000405008388 */ /* 0x0001e40000000800 */
.L_x_44:
[----:B------:R-:W-:Y:S05]  /*08f0*/  BSYNC.RECONVERGENT B0 ;  /* 0x0000000000007941 */ /* 0x000fea0003800200 */
.L_x_43:
[----:B------:R-:W-:Y:S06]  /*0900*/  BAR.SYNC.DEFER_BLOCKING 0x0 ;  /* 0x0000000000007b1d */ /* 0x000fec0000010000 */
[----:B------:R-:W-:Y:S04]  /*0910*/  BSSY.RECONVERGENT B0, `(.L_x_45) ;  /* 0x0000008000007945 */ /* 0x000fe80003800200 */
[----:B------:R-:W-:Y:S05]  /*0920*/  @P5 BRA `(.L_x_46) ;  /* 0x0000000000185947 */ /* 0x000fea0003800000 */
[----:B0-----:R-:W5:Y:S02]  /*0930*/  LDG.E R4, desc[UR6][R2.64+0x8] ;  /* 0x0000080602047981 */ /* 0x001f64000c1e1900 */
[----:B-----5:R-:W-:-:S13]  /*0940*/  ISETP.GE.U32.AND P0, PT, R4, 0x201, PT ;  /* 0x000002010400780c */ /* 0x020fda0003f06070 */
[----:B------:R-:W-:Y:S04]  /*0950*/  @P0 LDS R4, [UR4+0x800] ;  /* 0x00080004ff040984 */ /* 0x000fe80008000800 */
[----:B------:R-:W0:Y:S02]  /*0960*/  @P0 LDS R7, [R5] ;  /* 0x0000000005070984 */ /* 0x000e240000000800 */
[----:B0-----:R-:W-:-:S05]  /*0970*/  @P0 FADD R4, R4, R7 ;  /* 0x0000000704040221 */ /* 0x001fca0000000000 */
[----:B------:R0:W-:Y:S02]  /*0980*/  @P0 STS [R5], R4 ;  /* 0x0000000405000388 */ /* 0x0001e40000000800 */
.L_x_46:
[----:B------:R-:W-:Y:S05]  /*0990*/  BSYNC.RECONVERGENT B0 ;  /* 0x0000000000007941 */ /* 0x000fea0003800200 */
.L_x_45:
[----:B------:R-:W-:Y:S06]  /*09a0*/  BAR.SYNC.DEFER_BLOCKING 0x0 ;  /* 0x0000000000007b1d */ /* 0x000fec0000010000 */
[----:B------:R-:W-:Y:S05]  /*09b0*/  @P5 EXIT ;  /* 0x000000000000594d */ /* 0x000fea0003800000 */
[----:B01234-:R-:W2:Y:S04]  /*09c0*/  LDG.E R5, desc[UR6][R2.64+0xc] ;  /* 0x00000c0602057981 */ /* 0x01fea8000c1e1900 */
[----:B------:R-:W2:Y:S01]  /*09d0*/  LDS R4, [UR4] ;  /* 0x00000004ff047984 */ /* 0x000ea20008000800 */
[----:B------:R-:W0:Y:S02]  /*09e0*/  LDCU UR4, c[0x0][0x388] ;  /* 0x00007100ff0477ac */ /* 0x000e240008000800 */
[----:B0-----:R-:W-:-:S06]  /*09f0*/  UIADD3 UR4, UPT, UPT, UR4, -0x1, URZ ;  /* 0xffffffff04047890 */ /* 0x001fcc000fffe0ff */
[----:B------:R-:W-:Y:S01]  /*0a00*/  ISETP.NE.AND P0, PT, R0, UR4, PT ;  /* 0x0000000400007c0c */ /* 0x000fe2000bf05270 */
[----:B--2---:R-:W-:-:S05]  /*0a10*/  FADD R7, R4, R5 ;  /* 0x0000000504077221 */ /* 0x004fca0000000000 */
[----:B------:R0:W-:Y:S07]  /*0a20*/  STG.E desc[UR6][R2.64+0x10], R7 ;  /* 0x0000100702007986 */ /* 0x0001ee000c101906 */
[----:B------:R-:W-:Y:S05]  /*0a30*/  @P0 BRA `(.L_x_47) ;  /* 0x00000000004c0947 */ /* 0x000fea0003800000 */
[C---:B------:R-:W-:Y:S01]  /*0a40*/  FMUL R0, |R7|.reuse, 2.8853900432586669922 ;  /* 0x4038aa3b07007820 */ /* 0x040fe20000400200 */
[----:B------:R-:W-:Y:S02]  /*0a50*/  IMAD.MOV.U32 R6, RZ, RZ, 0x3c80f082 ;  /* 0x3c80f082ff067424 */ /* 0x000fe400078e00ff */
[C---:B------:R-:W-:Y:S01]  /*0a60*/  FMUL R9, R7.reuse, R7 ;  /* 0x0000000707097220 */ /* 0x040fe20000400000 */
[----:B------:R-:W-:Y:S01]  /*0a70*/  HFMA2 R5, -RZ, RZ, 1.875, 0 ;  /* 0x3f800000ff057431 */ /* 0x000fe200000001ff */
[----:B------:R-:W-:Y:S01]  /*0a80*/  FSETP.GE.AND P1, PT, |R7|, 0.60000002384185791016, PT ;  /* 0x3f19999a0700780b */ /* 0x000fe20003f26200 */
[----:B------:R-:W1:Y:S01]  /*0a90*/  MUFU.EX2 R0, R0 ;  /* 0x0000000000007308 */ /* 0x000e620000000800 */
[----:B------:R-:W-:Y:S01]  /*0aa0*/  FFMA R6, R9, R6, -0.052303962409496307373 ;  /* 0xbd563cae09067423 */ /* 0x000fe20000000006 */
[----:B------:R-:W-:-:S03]  /*0ab0*/  FSETP.GE.AND P0, PT, |R7|, 9.010913848876953125, PT ;  /* 0x41102cb40700780b */ /* 0x000fc60003f06200 */
[----:B------:R-:W-:Y:S01]  /*0ac0*/  FFMA R8, R9, R6, 0.1331529766321182251 ;  /* 0x3e08594109087423 */ /* 0x000fe20000000006 */
[----:B-1----:R-:W-:-:S03]  /*0ad0*/  FADD R4, R0, 1 ;  /* 0x3f80000000047421 */ /* 0x002fc60000000000 */
[----:B------:R-:W-:-:S04]  /*0ae0*/  FFMA R0, R9, R8, -0.33332768082618713379 ;  /* 0xbeaaa9ed09007423 */ /* 0x000fc80000000008 */
[----:B------:R-:W-:Y:S01]  /*0af0*/  FFMA R0, R9, R0, RZ ;  /* 0x0000000009007223 */ /* 0x000fe200000000ff */
[----:B------:R-:W1:Y:S02]  /*0b00*/  MUFU.RCP R4, R4 ;  /* 0x0000000400047308 */ /* 0x000e640000001000 */
[----:B-1----:R-:W-:-:S05]  /*0b10*/  FFMA R5, R4, -2, R5 ;  /* 0xc000000004057823 */ /* 0x002fca0000000005 */
[----:B------:R-:W-:-:S04]  /*0b20*/  FSEL R6, R5, 1, !P0 ;  /* 0x3f80000005067808 */ /* 0x000fc80004000000 */
[--C-:B------:R-:W-:Y:S01]  /*0b30*/  LOP3.LUT R5, R6, 0x80000000, R7.reuse, 0xb8, !PT ;  /* 0x8000000006057812 */ /* 0x100fe200078eb807 */
[----:B------:R-:W-:-:S05]  /*0b40*/  @!P1 FFMA R5, R7, R0, R7 ;  /* 0x0000000007059223 */ /* 0x000fca0000000007 */
[----:B------:R-:W-:Y:S01]  /*0b50*/  STG.E desc[UR6][R2.64+0x10], R5 ;  /* 0x0000100502007986 */ /* 0x000fe2000c101906 */
[----:B------:R-:W-:Y:S05]  /*0b60*/  EXIT ;  /* 0x000000000000794d */ /* 0x000fea0003800000 */
.L_x_47:
[----:B------:R-:W-:-:S13]  /*0b70*/  FSETP.GEU.AND P0, PT, R4, -R5, PT ;  /* 0x800000050400720b */ /* 0x000fda0003f0e000 */
[----:B------:R-:W-:Y:S05]  /*0b80*/  @P0 EXIT ;  /* 0x000000000000094d */ /* 0x000fea0003800000 */
[----:B------:R-:W1:Y:S01]  /*0b90*/  F2F.F64.F32 R4, R7 ;  /* 0x0000000700047310 */ /* 0x000e620000201800 */
[----:B------:R-:W-:Y:S01]  /*0ba0*/  UMOV UR4, 0x47ae147b ;  /* 0x47ae147b00047882 */ /* 0x000fe20000000000 */
[----:B------:R-:W-:Y:S02]  /*0bb0*/  UMOV UR5, 0x3f847ae1 ;  /* 0x3f847ae100057882 */ /* 0x000fe40000000000 */
[----:B-1----:R-:W-:-:S10]  /*0bc0*/  DMUL R4, R4, UR4 ;  /* 0x0000000404047c28 */ /* 0x002fd40008000000 */
[----:B------:R-:W1:Y:S02]  /*0bd0*/  F2F.F32.F64 R5, R4 ;  /* 0x0000000400057310 */ /* 0x000e640000301000 */
[----:B-1----:R-:W-:Y:S01]  /*0be0*/  STG.E desc[UR6][R2.64+0x10], R5 ;  /* 0x0000100502007986 */ /* 0x002fe2000c101906 */
[----:B------:R-:W-:Y:S05]  /*0bf0*/  EXIT ;  /* 0x000000000000794d */ /* 0x000fea0003800000 */
.L_x_48:
        /* <DEDUP_REMOVED lines=16> */
.L_x_65:


//--------------------- .text._Z9zero_grad2NN     --------------------------
	.section	.text._Z9zero_grad2NN,"ax",@progbits
	.align	128
        .global         _Z9zero_grad2NN
        .type           _Z9zero_grad2NN,@function
        .size           _Z9zero_grad2NN,(.L_x_66 - _Z9zero_grad2NN)
        .other          _Z9zero_grad2NN,@"STO_CUDA_ENTRY STV_DEFAULT"
_Z9zero_grad2NN:
.text._Z9zero_grad2NN:
[----:B------:R-:W-:Y:S08]  /*0000*/  LDC R1, c[0x0][0x37c] ;  /* 0x0000df00ff017b82 */ /* 0x000ff00000000800 */
[----:B------:R-:W0:Y:S02]  /*0010*/  LDC R2, c[0x0][0x388] ;  /* 0x0000e200ff027b82 */ /* 0x000e240000000800 */
[----:B0-----:R-:W-:-:S13]  /*0020*/  ISETP.GE.AND P0, PT, R2, 0x1, PT ;  /* 0x000000010200780c */ /* 0x001fda0003f06270 */
[----:B------:R-:W-:Y:S05]  /*0030*/  @!P0 EXIT ;  /* 0x000000000000894d */ /* 0x000fea0003800000 */
[----:B------:R-:W0:Y:S01]  /*0040*/  S2R R0, SR_CTAID.X ;  /* 0x0000000000007919 */ /* 0x000e220000002500 */
[C---:B------:R-:W-:Y:S01]  /*0050*/  ISETP.GE.U32.AND P0, PT, R2.reuse, 0x4, PT ;  /* 0x000000040200780c */ /* 0x040fe20003f06070 */
[----:B------:R-:W1:Y:S01]  /*0060*/  LDCU.64 UR6, c[0x0][0x358] ;  /* 0x00006b00ff0677ac */ /* 0x000e620008000a00 */
[----:B------:R-:W-:Y:S01]  /*0070*/  LOP3.LUT R5, R2, 0x3, RZ, 0xc0, !PT ;  /* 0x0000000302057812 */ /* 0x000fe200078ec0ff */
[----:B------:R-:W2:Y:S01]  /*0080*/  S2R R4, SR_TID.X ;  /* 0x0000000000047919 */ /* 0x000ea20000002100 */
[----:B------:R-:W-:-:S09]  /*0090*/  IMAD.MOV.U32 R6, RZ, RZ, RZ ;  /* 0x000000ffff067224 */ /* 0x000fd200078e00ff */
[----:B------:R-:W-:Y:S05]  /*00a0*/  @!P0 BRA `(.L_x_49) ;  /* 0x0000000400308947 */ /* 0x000fea0003800000 */
[----:B------:R-:W3:Y:S01]  /*00b0*/  LDCU.64 UR4, c[0x0][0x380] ;  /* 0x00007000ff0477ac */ /* 0x000ee20008000a00 */
[----:B------:R-:W-:-:S05]  /*00c0*/  LOP3.LUT R6, R2, 0x7ffffffc, RZ, 0xc0, !PT ;  /* 0x7ffffffc02067812 */ /* 0x000fca00078ec0ff */
[----:B------:R-:W-:Y:S01]  /*00d0*/  IMAD.MOV R7, RZ, RZ, -R6 ;  /* 0x000000ffff077224 */ /* 0x000fe200078e0a06 */
[----:B---3--:R-:W-:-:S04]  /*00e0*/  UIADD3 UR4, UP0, UPT, UR4, 0x20, URZ ;  /* 0x0000002004047890 */ /* 0x008fc8000ff1e0ff */
[----:B------:R-:W-:Y:S02]  /*00f0*/  UIADD3.X UR5, UPT, UPT, URZ, UR5, URZ, UP0, !UPT ;  /* 0x00000005ff057290 */ /* 0x000fe400087fe4ff */
[----:B------:R-:W-:-:S04]  /*0100*/  IMAD.U32 R2, RZ, RZ, UR4 ;  /* 0x00000004ff027e24 */ /* 0x000fc8000f8e00ff */
[----:B------:R-:W-:-:S07]  /*0110*/  IMAD.U32 R3, RZ, RZ, UR5 ;  /* 0x00000005ff037e24 */ /* 0x000fce000f8e00ff */
.L_x_58:
[----:B01----:R-:W0:Y:S02]  /*0120*/  LDG.E R9, desc[UR6][R2.64+-0x18] ;  /* 0xffffe80602097981 */ /* 0x003e24000c1e1900 */
[----:B0-----:R-:W-:-:S13]  /*0130*/  ISETP.GE.U32.AND P0, PT, R0, R9, PT ;  /* 0x000000090000720c */ /* 0x001fda0003f06070 */
[----:B------:R-:W-:Y:S05]  /*0140*/  @P0 BRA `(.L_x_50) ;  /* 0x0000000000340947 */ /* 0x000fea0003800000 */
[----:B------:R-:W3:Y:S02]  /*0150*/  LDG.E.64 R8, desc[UR6][R2.64+-0x20] ;  /* 0xffffe00602087981 */ /* 0x000ee4000c1e1b00 */
[----:B---3--:R-:W-:-:S05]  /*0160*/  IMAD.WIDE.U32 R10, R0, 0x28, R8 ;  /* 0x00000028000a7825 */ /* 0x008fca00078e0008 */
[----:B------:R-:W2:Y:S01]  /*0170*/  LDG.E R9, desc[UR6][R10.64+0x8] ;  /* 0x000008060a097981 */ /* 0x000ea2000c1e1900 */
[----:B------:R-:W-:Y:S01]  /*0180*/  BSSY.RECONVERGENT B0, `(.L_x_50) ;  /* 0x0000009000007945 */ /* 0x000fe20003800200 */
[----:B--2---:R-:W-:-:S13]  /*0190*/  ISETP.GE.U32.AND P0, PT, R4, R9, PT ;  /* 0x000000090400720c */ /* 0x004fda0003f06070 */
[----:B------:R-:W-:Y:S05]  /*01a0*/  @P0 BRA `(.L_x_51) ;  /* 0x0000000000180947 */ /* 0x000fea0003800000 */
[----:B------:R-:W2:Y:S01]  /*01b0*/  LDG.E.64 R8, desc[UR6][R10.64+0x18] ;  /* 0x000018060a087981 */ /* 0x000ea2000c1e1b00 */
[----:B------:R-:W-:-:S13]  /*01c0*/  ISETP.NE.AND P0, PT, R4, RZ, PT ;  /* 0x000000ff0400720c */ /* 0x000fda0003f05270 */
[----:B------:R0:W-:Y:S04]  /*01d0*/  @!P0 STG.E.64 desc[UR6][R10.64+0x20], RZ ;  /* 0x000020ff0a008986 */ /* 0x0001e8000c101b06 */
[----:B------:R0:W-:Y:S01]  /*01e0*/  @!P0 STG.E desc[UR6][R10.64+0x14], RZ ;  /* 0x000014ff0a008986 */ /* 0x0001e2000c101906 */
[----:B--2---:R-:W-:-:S05]  /*01f0*/  IMAD.WIDE.U32 R8, R4, 0x4, R8 ;  /* 0x0000000404087825 */ /* 0x004fca00078e0008 */
[----:B------:R0:W-:Y:S02]  /*0200*/  STG.E desc[UR6][R8.64], RZ ;  /* 0x000000ff08007986 */ /* 0x0001e4000c101906 */
.L_x_51:
[----:B------:R-:W-:Y:S05]  /*0210*/  BSYNC.RECONVERGENT B0 ;  /* 0x0000000000007941 */ /* 0x000fea0003800200 */
.L_x_50:
        /* <DEDUP_REMOVED lines=15> */
.L_x_53:
[----:B------:R-:W-:Y:S05]  /*0310*/  BSYNC.RECONVERGENT B0 ;  /* 0x0000000000007941 */ /* 0x000fea0003800200 */
.L_x_52:
        /* <DEDUP_REMOVED lines=15> */
.L_x_55:
[----:B------:R-:W-:Y:S05]  /*0410*/  BSYNC.RECONVERGENT B0 ;  /* 0x0000000000007941 */ /* 0x000fea0003800200 */
.L_x_54:
[----:B0-----:R-:W3:Y:S01]  /*0420*/  LDG.E R9, desc[UR6][R2.64+0x18] ;  /* 0x0000180602097981 */ /* 0x001ee2000c1e1900 */
[----:B------:R-:W-:-:S05]  /*0430*/  VIADD R7, R7, 0x4 ;  /* 0x0000000407077836 */ /* 0x000fca0000000000 */
        /* <DEDUP_REMOVED lines=15> */
.L_x_57:
[----:B------:R-:W-:Y:S05]  /*0530*/  BSYNC.RECONVERGENT B0 ;  /* 0x0000000000007941 */ /* 0x000fea0003800200 */
.L_x_56:
[----:B------:R-:W-:-:S05]  /*0540*/  IADD3 R2, P1, PT, R2, 0x40, RZ ;  /* 0x0000004002027810 */ /* 0x000fca0007f3e0ff */
[----:B------:R-:W-:Y:S01]  /*0550*/  IMAD.X R3, RZ, RZ, R3, P1 ;  /* 0x000000ffff037224 */ /* 0x000fe200008e0603 */
[----:B------:R-:W-:Y:S07]  /*0560*/  @P0 BRA `(.L_x_58) ;  /* 0xfffffff800ec0947 */ /* 0x000fee000383ffff */
.L_x_49:
[----:B------:R-:W-:-:S13]  /*0570*/  ISETP.NE.AND P0, PT, R5, RZ, PT ;  /* 0x000000ff0500720c */ /* 0x000fda0003f05270 */
[----:B-1----:R-:W-:Y:S05]  /*0580*/  @!P0 EXIT ;  /* 0x000000000000894d */ /* 0x002fea0003800000 */
[----:B------:R-:W1:Y:S01]  /*0590*/  LDC.64 R2, c[0x0][0x380] ;  /* 0x0000e000ff027b82 */ /* 0x000e620000000a00 */
[----:B------:R-:W-:Y:S02]  /*05a0*/  IMAD.MOV R5, RZ, RZ, -R5 ;  /* 0x000000ffff057224 */ /* 0x000fe400078e0a05 */
[----:B-1----:R-:W-:-:S03]  /*05b0*/  IMAD.WIDE.U32 R6, R6, 0x10, R2 ;  /* 0x0000001006067825 */ /* 0x002fc600078e0002 */
[----:B0-----:R-:W-:-:S05]  /*05c0*/  IADD3 R10, P0, PT, R6, 0x8, RZ ;  /* 0x00000008060a7810 */ /* 0x001fca0007f1e0ff */
[----:B------:R-:W-:-:S08]  /*05d0*/  IMAD.X R7, RZ, RZ, R7, P0 ;  /* 0x000000ffff077224 */ /* 0x000fd000000e0607 */
.L_x_61:
[----:B------:R-:W-:-:S05]  /*05e0*/  IMAD.MOV.U32 R6, RZ, RZ, R10 ;  /* 0x000000ffff067224 */ /* 0x000fca00078e000a */
[----:B0-----:R-:W3:Y:S01]  /*05f0*/  LDG.E R3, desc[UR6][R6.64] ;  /* 0x0000000606037981 */ /* 0x001ee2000c1e1900 */
[----:B------:R-:W-:Y:S01]  /*0600*/  VIADD R5, R5, 0x1 ;  /* 0x0000000105057836 */ /* 0x000fe20000000000 */
[----:B------:R-:W-:-:S04]  /*0610*/  IADD3 R10, P1, PT, R6, 0x10, RZ ;  /* 0x00000010060a7810 */ /* 0x000fc80007f3e0ff */
        /* <DEDUP_REMOVED lines=15> */
.L_x_60:
[----:B------:R-:W-:Y:S05]  /*0710*/  BSYNC.RECONVERGENT B0 ;  /* 0x0000000000007941 */ /* 0x000fea0003800200 */
.L_x_59:
[----:B------:R-:W-:Y:S01]  /*0720*/  IMAD.X R7, RZ, RZ, R7, P1 ;  /* 0x000000ffff077224 */ /* 0x000fe200008e0607 */
[----:B------:R-:W-:Y:S06]  /*0730*/  @P0 BRA `(.L_x_61) ;  /* 0xfffffffc00a80947 */ /* 0x000fec000383ffff */
[----:B------:R-:W-:Y:S05]  /*0740*/  EXIT ;  /* 0x000000000000794d */ /* 0x000fea0003800000 */
.L_x_62:
        /* <DEDUP_REMOVED lines=11> */
.L_x_66:


//--------------------- .nv.global.init           --------------------------
	.section	.nv.global.init,"aw",@progbits
	.align	4
.nv.global.init:
	.type		mrg32k3aM1SubSeq,@object
	.size		mrg32k3aM1SubSeq,(mrg32k3aM2SubSeq - mrg32k3aM1SubSeq)
mrg32k3aM1SubSeq:
        /*0000*/ 	.byte	0x0b, 0xcc, 0xee, 0x04, 0x73, 0x29, 0x8b, 0x6f, 0xf6, 0x53, 0x03, 0xf6, 0x23, 0xf6, 0xea, 0xda
        /* <DEDUP_REMOVED lines=125> */
	.type		mrg32k3aM2SubSeq,@object
	.size		mrg32k3aM2SubSeq,(mrg32k3aM1 - mrg32k3aM2SubSeq)
mrg32k3aM2SubSeq:
        /* <DEDUP_REMOVED lines=126> */
	.type		mrg32k3aM1,@object
	.size		mrg32k3aM1,(mrg32k3aM1Seq - mrg32k3aM1)
mrg32k3aM1:
        /* <DEDUP_REMOVED lines=144> */
	.type		mrg32k3aM1Seq,@object
	.size		mrg32k3aM1Seq,(mrg32k3aM2 - mrg32k3aM1Seq)
mrg32k3aM1Seq:
        /* <DEDUP_REMOVED lines=144> */
	.type		mrg32k3aM2,@object
	.size		mrg32k3aM2,(mrg32k3aM2Seq - mrg32k3aM2)
mrg32k3aM2:
        /* <DEDUP_REMOVED lines=144> */
	.type		mrg32k3aM2Seq,@object
	.size		mrg32k3aM2Seq,(precalc_xorwow_matrix - mrg32k3aM2Seq)
mrg32k3aM2Seq:
        /* <DEDUP_REMOVED lines=144> */
	.type		precalc_xorwow_matrix,@object
	.size		precalc_xorwow_matrix,(precalc_xorwow_offset_matrix - precalc_xorwow_matrix)
precalc_xorwow_matrix:
        /* <DEDUP_REMOVED lines=6400> */
	.type		precalc_xorwow_offset_matrix,@object
	.size		precalc_xorwow_offset_matrix,(.L_1 - precalc_xorwow_offset_matrix)
precalc_xorwow_offset_matrix:
        /* <DEDUP_REMOVED lines=6400> */
.L_1:


//--------------------- .nv.shared.reserved.0     --------------------------
	.section	.nv.shared.reserved.0,"aw",@nobits
	.weak		__nv_reservedSMEM_offset_0_alias
	.size		__nv_reservedSMEM_offset_0_alias, 0, 64
	.other		__nv_reservedSMEM_offset_0_alias,@"STO_CUDA_RESERVED_SHARED STV_DEFAULT"
__nv_reservedSMEM_offset_0_alias:
	.zero		0
	.zero		64


//--------------------- .nv.shared._Z10call_layer2NNiPf --------------------------
	.section	.nv.shared._Z10call_layer2NNiPf,"aw",@nobits
	.sectionflags	@""
	.align	4
.nv.shared._Z10call_layer2NNiPf:
	.zero		5120


//--------------------- .nv.constant0._Z9update_nn2NNf --------------------------
	.section	.nv.constant0._Z9update_nn2NNf,"a",@progbits
	.sectionflags	@""
	.align	4
.nv.constant0._Z9update_nn2NNf:
	.zero		916


//--------------------- .nv.constant0._Z10grad_layer2NNiPfS0_i --------------------------
	.section	.nv.constant0._Z10grad_layer2NNiPfS0_i,"a",@progbits
	.sectionflags	@""
	.align	4
.nv.constant0._Z10grad_layer2NNiPfS0_i:
	.zero		940


//--------------------- .nv.constant0._Z10call_layer2NNiPf --------------------------
	.section	.nv.constant0._Z10call_layer2NNiPf,"a",@progbits
	.sectionflags	@""
	.align	4
.nv.constant0._Z10call_layer2NNiPf:
	.zero		928


//--------------------- .nv.constant0._Z9zero_grad2NN --------------------------
	.section	.nv.constant0._Z9zero_grad2NN,"a",@progbits
	.sectionflags	@""
	.align	4
.nv.constant0._Z9zero_grad2NN:
	.zero		912


//--------------------- SYMBOLS --------------------------

	.type		.nv.reservedSmem.offset0,@object
	.size		.nv.reservedSmem.offset0,0x4
	.type		.nv.reservedSmem.cap,@object
	.size		.nv.reservedSmem.cap,0x4
